//
// Generated by NVIDIA NVVM Compiler
//
// Compiler Build ID: CL-36424714
// Cuda compilation tools, release 13.0, V13.0.88
// Based on NVVM 20.0.0
//

.version 9.0
.target sm_100
.address_size 64

	// .globl	_Z11hist_by_x_yPKfiiiPi
.global .align 4 .b8 precalc_xorwow_matrix[102400];
.global .align 4 .b8 precalc_xorwow_offset_matrix[102400];
.global .align 4 .b8 mrg32k3aM1[2304];
.global .align 4 .b8 mrg32k3aM2[2304];
.global .align 4 .b8 mrg32k3aM1SubSeq[2016];
.global .align 4 .b8 mrg32k3aM2SubSeq[2016];
.global .align 4 .b8 mrg32k3aM1Seq[2304];
.global .align 4 .b8 mrg32k3aM2Seq[2304];
.const .align 8 .b8 __cr_lgamma_table[72];
.global .align 1 .b8 _ZN34_INTERNAL_049d03dd_4_k_cu_2b0f8c6e4cuda3std3__45__cpo5beginE[1];
.global .align 1 .b8 _ZN34_INTERNAL_049d03dd_4_k_cu_2b0f8c6e4cuda3std3__45__cpo3endE[1];
.global .align 1 .b8 _ZN34_INTERNAL_049d03dd_4_k_cu_2b0f8c6e4cuda3std3__45__cpo6cbeginE[1];
.global .align 1 .b8 _ZN34_INTERNAL_049d03dd_4_k_cu_2b0f8c6e4cuda3std3__45__cpo4cendE[1];
.global .align 1 .b8 _ZN34_INTERNAL_049d03dd_4_k_cu_2b0f8c6e4cuda3std3__45__cpo6rbeginE[1];
.global .align 1 .b8 _ZN34_INTERNAL_049d03dd_4_k_cu_2b0f8c6e4cuda3std3__45__cpo4rendE[1];
.global .align 1 .b8 _ZN34_INTERNAL_049d03dd_4_k_cu_2b0f8c6e4cuda3std3__45__cpo7crbeginE[1];
.global .align 1 .b8 _ZN34_INTERNAL_049d03dd_4_k_cu_2b0f8c6e4cuda3std3__45__cpo5crendE[1];
.global .align 1 .b8 _ZN34_INTERNAL_049d03dd_4_k_cu_2b0f8c6e4cuda3std3__436_GLOBAL__N__049d03dd_4_k_cu_2b0f8c6e6ignoreE[1];
.global .align 1 .b8 _ZN34_INTERNAL_049d03dd_4_k_cu_2b0f8c6e4cuda3std3__419piecewise_constructE[1];
.global .align 1 .b8 _ZN34_INTERNAL_049d03dd_4_k_cu_2b0f8c6e4cuda3std3__48in_placeE[1];
.global .align 1 .b8 _ZN34_INTERNAL_049d03dd_4_k_cu_2b0f8c6e4cuda3std3__420unreachable_sentinelE[1];
.global .align 1 .b8 _ZN34_INTERNAL_049d03dd_4_k_cu_2b0f8c6e4cuda3std3__47nulloptE[1];
.global .align 1 .b8 _ZN34_INTERNAL_049d03dd_4_k_cu_2b0f8c6e4cuda3std3__48unexpectE[1];
.global .align 1 .b8 _ZN34_INTERNAL_049d03dd_4_k_cu_2b0f8c6e4cuda3std6ranges3__45__cpo4swapE[1];
.global .align 1 .b8 _ZN34_INTERNAL_049d03dd_4_k_cu_2b0f8c6e4cuda3std6ranges3__45__cpo9iter_moveE[1];
.global .align 1 .b8 _ZN34_INTERNAL_049d03dd_4_k_cu_2b0f8c6e4cuda3std6ranges3__45__cpo5beginE[1];
.global .align 1 .b8 _ZN34_INTERNAL_049d03dd_4_k_cu_2b0f8c6e4cuda3std6ranges3__45__cpo3endE[1];
.global .align 1 .b8 _ZN34_INTERNAL_049d03dd_4_k_cu_2b0f8c6e4cuda3std6ranges3__45__cpo6cbeginE[1];
.global .align 1 .b8 _ZN34_INTERNAL_049d03dd_4_k_cu_2b0f8c6e4cuda3std6ranges3__45__cpo4cendE[1];
.global .align 1 .b8 _ZN34_INTERNAL_049d03dd_4_k_cu_2b0f8c6e4cuda3std6ranges3__45__cpo7advanceE[1];
.global .align 1 .b8 _ZN34_INTERNAL_049d03dd_4_k_cu_2b0f8c6e4cuda3std6ranges3__45__cpo9iter_swapE[1];
.global .align 1 .b8 _ZN34_INTERNAL_049d03dd_4_k_cu_2b0f8c6e4cuda3std6ranges3__45__cpo4nextE[1];
.global .align 1 .b8 _ZN34_INTERNAL_049d03dd_4_k_cu_2b0f8c6e4cuda3std6ranges3__45__cpo4prevE[1];
.global .align 1 .b8 _ZN34_INTERNAL_049d03dd_4_k_cu_2b0f8c6e4cuda3std6ranges3__45__cpo4dataE[1];
.global .align 1 .b8 _ZN34_INTERNAL_049d03dd_4_k_cu_2b0f8c6e4cuda3std6ranges3__45__cpo5cdataE[1];
.global .align 1 .b8 _ZN34_INTERNAL_049d03dd_4_k_cu_2b0f8c6e4cuda3std6ranges3__45__cpo4sizeE[1];
.global .align 1 .b8 _ZN34_INTERNAL_049d03dd_4_k_cu_2b0f8c6e4cuda3std6ranges3__45__cpo5ssizeE[1];
.global .align 1 .b8 _ZN34_INTERNAL_049d03dd_4_k_cu_2b0f8c6e4cuda3std6ranges3__45__cpo8distanceE[1];
.global .align 1 .b8 _ZN34_INTERNAL_049d03dd_4_k_cu_2b0f8c6e6thrust24THRUST_300001_SM_1000_NS8cuda_cub3parE[1];
.global .align 1 .b8 _ZN34_INTERNAL_049d03dd_4_k_cu_2b0f8c6e6thrust24THRUST_300001_SM_1000_NS8cuda_cub10par_nosyncE[1];
.global .align 1 .b8 _ZN34_INTERNAL_049d03dd_4_k_cu_2b0f8c6e6thrust24THRUST_300001_SM_1000_NS6system6detail10sequential3seqE[1];
.global .align 1 .b8 _ZN34_INTERNAL_049d03dd_4_k_cu_2b0f8c6e6thrust24THRUST_300001_SM_1000_NS12placeholders2_1E[1];
.global .align 1 .b8 _ZN34_INTERNAL_049d03dd_4_k_cu_2b0f8c6e6thrust24THRUST_300001_SM_1000_NS12placeholders2_2E[1];
.global .align 1 .b8 _ZN34_INTERNAL_049d03dd_4_k_cu_2b0f8c6e6thrust24THRUST_300001_SM_1000_NS12placeholders2_3E[1];
.global .align 1 .b8 _ZN34_INTERNAL_049d03dd_4_k_cu_2b0f8c6e6thrust24THRUST_300001_SM_1000_NS12placeholders2_4E[1];
.global .align 1 .b8 _ZN34_INTERNAL_049d03dd_4_k_cu_2b0f8c6e6thrust24THRUST_300001_SM_1000_NS12placeholders2_5E[1];
.global .align 1 .b8 _ZN34_INTERNAL_049d03dd_4_k_cu_2b0f8c6e6thrust24THRUST_300001_SM_1000_NS12placeholders2_6E[1];
.global .align 1 .b8 _ZN34_INTERNAL_049d03dd_4_k_cu_2b0f8c6e6thrust24THRUST_300001_SM_1000_NS12placeholders2_7E[1];
.global .align 1 .b8 _ZN34_INTERNAL_049d03dd_4_k_cu_2b0f8c6e6thrust24THRUST_300001_SM_1000_NS12placeholders2_8E[1];
.global .align 1 .b8 _ZN34_INTERNAL_049d03dd_4_k_cu_2b0f8c6e6thrust24THRUST_300001_SM_1000_NS12placeholders2_9E[1];
.global .align 1 .b8 _ZN34_INTERNAL_049d03dd_4_k_cu_2b0f8c6e6thrust24THRUST_300001_SM_1000_NS12placeholders3_10E[1];
.global .align 1 .b8 _ZN34_INTERNAL_049d03dd_4_k_cu_2b0f8c6e6thrust24THRUST_300001_SM_1000_NS3seqE[1];
.extern .shared .align 16 .b8 col_histogram[];
.extern .shared .align 16 .b8 cum_hist[];

.visible .entry _Z11hist_by_x_yPKfiiiPi(
	.param .u64 .ptr .align 1 _Z11hist_by_x_yPKfiiiPi_param_0,
	.param .u32 _Z11hist_by_x_yPKfiiiPi_param_1,
	.param .u32 _Z11hist_by_x_yPKfiiiPi_param_2,
	.param .u32 _Z11hist_by_x_yPKfiiiPi_param_3,
	.param .u64 .ptr .align 1 _Z11hist_by_x_yPKfiiiPi_param_4
)
{
	.reg .pred 	%p<12>;
	.reg .b32 	%r<68>;
	.reg .b32 	%f<4>;
	.reg .b64 	%rd<16>;

	ld.param.u64 	%rd3, [_Z11hist_by_x_yPKfiiiPi_param_0];
	ld.param.u32 	%r18, [_Z11hist_by_x_yPKfiiiPi_param_1];
	ld.param.u32 	%r19, [_Z11hist_by_x_yPKfiiiPi_param_2];
	ld.param.u32 	%r20, [_Z11hist_by_x_yPKfiiiPi_param_3];
	ld.param.u64 	%rd4, [_Z11hist_by_x_yPKfiiiPi_param_4];
	cvta.to.global.u64 	%rd1, %rd4;
	cvta.to.global.u64 	%rd5, %rd3;
	mov.u32 	%r21, %ctaid.x;
	mov.u32 	%r22, %ctaid.y;
	mov.u32 	%r23, %tid.x;
	bar.sync 	0;
	mul.lo.s32 	%r24, %r19, %r23;
	mad.lo.s32 	%r1, %r20, %r21, %r22;
	mad.lo.s32 	%r25, %r24, %r20, %r1;
	mul.wide.s32 	%rd6, %r25, 4;
	add.s64 	%rd7, %rd5, %rd6;
	ld.global.nc.f32 	%f1, [%rd7];
	cvt.rn.f32.s32 	%f2, %r18;
	mul.f32 	%f3, %f1, %f2;
	cvt.rzi.s32.f32 	%r26, %f3;
	shl.b32 	%r27, %r26, 2;
	mov.u32 	%r28, col_histogram;
	add.s32 	%r29, %r28, %r27;
	atom.shared.add.u32 	%r30, [%r29], 1;
	bar.sync 	0;
	setp.ne.s32 	%p1, %r23, 0;
	setp.lt.s32 	%p2, %r18, 1;
	or.pred  	%p3, %p1, %p2;
	@%p3 bra 	$L__BB0_12;
	mul.lo.s32 	%r2, %r1, %r18;
	and.b32  	%r3, %r18, 7;
	setp.lt.u32 	%p4, %r18, 8;
	mov.b32 	%r66, 0;
	@%p4 bra 	$L__BB0_4;
	and.b32  	%r66, %r18, 2147483640;
	neg.s32 	%r64, %r66;
	add.s32 	%r63, %r28, 16;
	add.s64 	%rd2, %rd1, 16;
	mov.u32 	%r62, %r2;
$L__BB0_3:
	.pragma "nounroll";
	mul.wide.s32 	%rd8, %r62, 4;
	add.s64 	%rd9, %rd2, %rd8;
	ld.shared.v4.u32 	{%r34, %r35, %r36, %r37}, [%r63+-16];
	st.global.u32 	[%rd9+-16], %r34;
	st.global.u32 	[%rd9+-12], %r35;
	st.global.u32 	[%rd9+-8], %r36;
	st.global.u32 	[%rd9+-4], %r37;
	ld.shared.v4.u32 	{%r38, %r39, %r40, %r41}, [%r63];
	st.global.u32 	[%rd9], %r38;
	st.global.u32 	[%rd9+4], %r39;
	st.global.u32 	[%rd9+8], %r40;
	st.global.u32 	[%rd9+12], %r41;
	add.s32 	%r64, %r64, 8;
	add.s32 	%r63, %r63, 32;
	add.s32 	%r62, %r62, 8;
	setp.ne.s32 	%p5, %r64, 0;
	@%p5 bra 	$L__BB0_3;
$L__BB0_4:
	setp.eq.s32 	%p6, %r3, 0;
	@%p6 bra 	$L__BB0_12;
	and.b32  	%r13, %r18, 3;
	setp.lt.u32 	%p7, %r3, 4;
	@%p7 bra 	$L__BB0_7;
	shl.b32 	%r42, %r66, 2;
	add.s32 	%r44, %r28, %r42;
	ld.shared.u32 	%r45, [%r44];
	add.s32 	%r46, %r66, %r2;
	mul.wide.s32 	%rd10, %r46, 4;
	add.s64 	%rd11, %rd1, %rd10;
	st.global.u32 	[%rd11], %r45;
	ld.shared.u32 	%r47, [%r44+4];
	st.global.u32 	[%rd11+4], %r47;
	ld.shared.u32 	%r48, [%r44+8];
	st.global.u32 	[%rd11+8], %r48;
	ld.shared.u32 	%r49, [%r44+12];
	st.global.u32 	[%rd11+12], %r49;
	add.s32 	%r66, %r66, 4;
$L__BB0_7:
	setp.eq.s32 	%p8, %r13, 0;
	@%p8 bra 	$L__BB0_12;
	setp.eq.s32 	%p9, %r13, 1;
	@%p9 bra 	$L__BB0_10;
	shl.b32 	%r50, %r66, 2;
	add.s32 	%r52, %r28, %r50;
	ld.shared.u32 	%r53, [%r52];
	add.s32 	%r54, %r66, %r2;
	mul.wide.s32 	%rd12, %r54, 4;
	add.s64 	%rd13, %rd1, %rd12;
	st.global.u32 	[%rd13], %r53;
	ld.shared.u32 	%r55, [%r52+4];
	st.global.u32 	[%rd13+4], %r55;
	add.s32 	%r66, %r66, 2;
$L__BB0_10:
	and.b32  	%r56, %r18, 1;
	setp.eq.b32 	%p10, %r56, 1;
	not.pred 	%p11, %p10;
	@%p11 bra 	$L__BB0_12;
	shl.b32 	%r57, %r66, 2;
	add.s32 	%r59, %r28, %r57;
	ld.shared.u32 	%r60, [%r59];
	add.s32 	%r61, %r66, %r2;
	mul.wide.s32 	%rd14, %r61, 4;
	add.s64 	%rd15, %rd1, %rd14;
	st.global.u32 	[%rd15], %r60;
$L__BB0_12:
	ret;

}
	// .globl	_Z3cdfPKiiiiiPf
.visible .entry _Z3cdfPKiiiiiPf(
	.param .u64 .ptr .align 1 _Z3cdfPKiiiiiPf_param_0,
	.param .u32 _Z3cdfPKiiiiiPf_param_1,
	.param .u32 _Z3cdfPKiiiiiPf_param_2,
	.param .u32 _Z3cdfPKiiiiiPf_param_3,
	.param .u32 _Z3cdfPKiiiiiPf_param_4,
	.param .u64 .ptr .align 1 _Z3cdfPKiiiiiPf_param_5
)
{
	.reg .pred 	%p<9>;
	.reg .b32 	%r<132>;
	.reg .b32 	%f<4>;
	.reg .b64 	%rd<9>;

	ld.param.u64 	%rd2, [_Z3cdfPKiiiiiPf_param_0];
	ld.param.u32 	%r39, [_Z3cdfPKiiiiiPf_param_2];
	ld.param.u32 	%r40, [_Z3cdfPKiiiiiPf_param_3];
	ld.param.u32 	%r36, [_Z3cdfPKiiiiiPf_param_4];
	ld.param.u64 	%rd1, [_Z3cdfPKiiiiiPf_param_5];
	cvta.to.global.u64 	%rd3, %rd2;
	mov.u32 	%r41, %ctaid.x;
	mov.u32 	%r42, %ctaid.y;
	mov.u32 	%r43, %tid.x;
	mad.lo.s32 	%r44, %r39, %r41, %r42;
	mad.lo.s32 	%r1, %r44, %r40, %r43;
	mul.wide.s32 	%rd4, %r1, 4;
	add.s64 	%rd5, %rd3, %rd4;
	ld.global.nc.u32 	%r45, [%rd5];
	shl.b32 	%r46, %r43, 2;
	mov.u32 	%r47, cum_hist;
	add.s32 	%r48, %r47, %r46;
	st.shared.u32 	[%r48], %r45;
	bar.sync 	0;
	add.s32 	%r2, %r43, 1;
	and.b32  	%r3, %r2, 15;
	setp.lt.u32 	%p1, %r43, 15;
	mov.b32 	%r123, 0;
	mov.u32 	%r131, %r123;
	@%p1 bra 	$L__BB1_3;
	and.b32  	%r123, %r2, 2032;
	add.s32 	%r116, %r47, 32;
	neg.s32 	%r117, %r123;
	mov.b32 	%r131, 0;
$L__BB1_2:
	.pragma "nounroll";
	ld.shared.v4.u32 	{%r52, %r53, %r54, %r55}, [%r116+-32];
	add.s32 	%r56, %r52, %r131;
	add.s32 	%r57, %r53, %r56;
	add.s32 	%r58, %r54, %r57;
	add.s32 	%r59, %r55, %r58;
	ld.shared.v4.u32 	{%r60, %r61, %r62, %r63}, [%r116+-16];
	add.s32 	%r64, %r60, %r59;
	add.s32 	%r65, %r61, %r64;
	add.s32 	%r66, %r62, %r65;
	add.s32 	%r67, %r63, %r66;
	ld.shared.v4.u32 	{%r68, %r69, %r70, %r71}, [%r116];
	add.s32 	%r72, %r68, %r67;
	add.s32 	%r73, %r69, %r72;
	add.s32 	%r74, %r70, %r73;
	add.s32 	%r75, %r71, %r74;
	ld.shared.v4.u32 	{%r76, %r77, %r78, %r79}, [%r116+16];
	add.s32 	%r80, %r76, %r75;
	add.s32 	%r81, %r77, %r80;
	add.s32 	%r82, %r78, %r81;
	add.s32 	%r131, %r79, %r82;
	add.s32 	%r117, %r117, 16;
	add.s32 	%r116, %r116, 64;
	setp.ne.s32 	%p2, %r117, 0;
	@%p2 bra 	$L__BB1_2;
$L__BB1_3:
	setp.eq.s32 	%p3, %r3, 0;
	@%p3 bra 	$L__BB1_12;
	and.b32  	%r15, %r2, 7;
	setp.lt.u32 	%p4, %r3, 8;
	@%p4 bra 	$L__BB1_6;
	shl.b32 	%r84, %r123, 2;
	add.s32 	%r86, %r47, %r84;
	ld.shared.u32 	%r87, [%r86];
	add.s32 	%r88, %r87, %r131;
	ld.shared.u32 	%r89, [%r86+4];
	add.s32 	%r90, %r89, %r88;
	ld.shared.u32 	%r91, [%r86+8];
	add.s32 	%r92, %r91, %r90;
	ld.shared.u32 	%r93, [%r86+12];
	add.s32 	%r94, %r93, %r92;
	ld.shared.u32 	%r95, [%r86+16];
	add.s32 	%r96, %r95, %r94;
	ld.shared.u32 	%r97, [%r86+20];
	add.s32 	%r98, %r97, %r96;
	ld.shared.u32 	%r99, [%r86+24];
	add.s32 	%r100, %r99, %r98;
	ld.shared.u32 	%r101, [%r86+28];
	add.s32 	%r131, %r101, %r100;
	add.s32 	%r123, %r123, 8;
$L__BB1_6:
	setp.eq.s32 	%p5, %r15, 0;
	@%p5 bra 	$L__BB1_12;
	and.b32  	%r21, %r2, 3;
	setp.lt.u32 	%p6, %r15, 4;
	@%p6 bra 	$L__BB1_9;
	shl.b32 	%r103, %r123, 2;
	add.s32 	%r105, %r47, %r103;
	ld.shared.u32 	%r106, [%r105];
	add.s32 	%r107, %r106, %r131;
	ld.shared.u32 	%r108, [%r105+4];
	add.s32 	%r109, %r108, %r107;
	ld.shared.u32 	%r110, [%r105+8];
	add.s32 	%r111, %r110, %r109;
	ld.shared.u32 	%r112, [%r105+12];
	add.s32 	%r131, %r112, %r111;
	add.s32 	%r123, %r123, 4;
$L__BB1_9:
	setp.eq.s32 	%p7, %r21, 0;
	@%p7 bra 	$L__BB1_12;
	shl.b32 	%r113, %r123, 2;
	add.s32 	%r129, %r47, %r113;
	neg.s32 	%r128, %r21;
$L__BB1_11:
	.pragma "nounroll";
	ld.shared.u32 	%r115, [%r129];
	add.s32 	%r131, %r115, %r131;
	add.s32 	%r129, %r129, 4;
	add.s32 	%r128, %r128, 1;
	setp.ne.s32 	%p8, %r128, 0;
	@%p8 bra 	$L__BB1_11;
$L__BB1_12:
	cvta.to.global.u64 	%rd6, %rd1;
	bar.sync 	0;
	cvt.rn.f32.s32 	%f1, %r131;
	cvt.rn.f32.s32 	%f2, %r36;
	div.rn.f32 	%f3, %f1, %f2;
	add.s64 	%rd8, %rd6, %rd4;
	st.global.f32 	[%rd8], %f3;
	ret;

}
	// .globl	_Z11interpolatePKfS0_Pfi
.visible .entry _Z11interpolatePKfS0_Pfi(
	.param .u64 .ptr .align 1 _Z11interpolatePKfS0_Pfi_param_0,
	.param .u64 .ptr .align 1 _Z11interpolatePKfS0_Pfi_param_1,
	.param .u64 .ptr .align 1 _Z11interpolatePKfS0_Pfi_param_2,
	.param .u32 _Z11interpolatePKfS0_Pfi_param_3
)
{
	.reg .pred 	%p<6>;
	.reg .b32 	%r<20>;
	.reg .b32 	%f<19>;
	.reg .b64 	%rd<15>;

	ld.param.u64 	%rd4, [_Z11interpolatePKfS0_Pfi_param_0];
	ld.param.u64 	%rd5, [_Z11interpolatePKfS0_Pfi_param_1];
	ld.param.u64 	%rd3, [_Z11interpolatePKfS0_Pfi_param_2];
	ld.param.u32 	%r9, [_Z11interpolatePKfS0_Pfi_param_3];
	cvta.to.global.u64 	%rd1, %rd5;
	cvta.to.global.u64 	%rd6, %rd4;
	mov.u32 	%r10, %ctaid.x;
	mov.u32 	%r11, %ctaid.y;
	mov.u32 	%r1, %tid.x;
	mov.u32 	%r2, %nctaid.y;
	mad.lo.s32 	%r3, %r10, %r2, %r11;
	mul.lo.s32 	%r4, %r9, %r3;
	mul.wide.u32 	%rd7, %r1, 4;
	add.s64 	%rd8, %rd6, %rd7;
	ld.global.nc.f32 	%f1, [%rd8];
	add.s32 	%r5, %r9, -1;
	setp.lt.s32 	%p1, %r9, 1;
	mov.u32 	%r19, %r5;
	@%p1 bra 	$L__BB2_4;
	mov.b32 	%r18, 0;
$L__BB2_2:
	add.s32 	%r13, %r18, %r4;
	mul.wide.s32 	%rd9, %r13, 4;
	add.s64 	%rd10, %rd1, %rd9;
	ld.global.nc.f32 	%f7, [%rd10];
	setp.ge.f32 	%p2, %f7, %f1;
	mov.u32 	%r19, %r18;
	@%p2 bra 	$L__BB2_4;
	add.s32 	%r18, %r18, 1;
	setp.ne.s32 	%p3, %r18, %r9;
	mov.u32 	%r19, %r5;
	@%p3 bra 	$L__BB2_2;
$L__BB2_4:
	add.s32 	%r14, %r19, %r4;
	mul.wide.s32 	%rd11, %r14, 4;
	add.s64 	%rd2, %rd1, %rd11;
	ld.global.nc.f32 	%f17, [%rd2];
	setp.lt.s32 	%p4, %r19, 1;
	mov.f32 	%f18, 0f00000000;
	@%p4 bra 	$L__BB2_6;
	ld.global.nc.f32 	%f18, [%rd2+-4];
	sub.f32 	%f17, %f17, %f18;
$L__BB2_6:
	cvta.to.global.u64 	%rd12, %rd3;
	mov.u32 	%r15, %nctaid.x;
	sub.f32 	%f9, %f1, %f18;
	setp.gt.f32 	%p5, %f17, 0f358637BD;
	div.rn.f32 	%f10, %f9, %f17;
	selp.f32 	%f11, %f10, 0f3F800000, %p5;
	cvt.rn.f32.s32 	%f12, %r19;
	add.f32 	%f13, %f11, %f12;
	cvt.rn.f32.s32 	%f14, %r9;
	rcp.rn.f32 	%f15, %f14;
	mul.f32 	%f16, %f15, %f13;
	mul.lo.s32 	%r16, %r1, %r15;
	mad.lo.s32 	%r17, %r16, %r2, %r3;
	mul.wide.u32 	%rd13, %r17, 4;
	add.s64 	%rd14, %rd12, %rd13;
	st.global.f32 	[%rd14], %f16;
	ret;

}
	// .globl	_ZN3cub18CUB_300001_SM_10006detail11EmptyKernelIvEEvv
.visible .entry _ZN3cub18CUB_300001_SM_10006detail11EmptyKernelIvEEvv()
{


	ret;

}


// ===== COMPILED SASS (sm_100) =====

	.target	sm_100

	.elftype	@"ET_EXEC"


//--------------------- .note.nv.tkinfo           --------------------------
	.section	.note.nv.tkinfo,"",@"SHT_NOTE"
	.sectionflags	@"SHF_NOTE_NV_TKINFO"
	.tkinfo
        /*0018*/ 	.word	0x00000002
        /*0030*/ 	.string	""
        /*0030*/ 	.string	"ptxas"
        /*0030*/ 	.string	"Cuda compilation tools, release 13.0, V13.0.88"
        /*0030*/ 	.string	"Build cuda_13.0.r13.0/compiler.36424714_0"
        /*0030*/ 	.string	"-arch sm_100 -m 64 "



//--------------------- .note.nv.cuinfo           --------------------------
	.section	.note.nv.cuinfo,"",@"SHT_NOTE"
	.sectionflags	@"SHF_NOTE_NV_CUINFO"
        /*0018*/ 	.short	0x0002
        /*001a*/ 	.short	0x0064
        /*001c*/ 	.short	0x0082
	.zero		2


//--------------------- .nv.info                  --------------------------
	.section	.nv.info,"",@"SHT_CUDA_INFO"
	.align	4


	//----- nvinfo : EIATTR_REGCOUNT
	.align		4
        /*0000*/ 	.byte	0x04, 0x2f
        /*0002*/ 	.short	(.L_53 - .L_52)
	.align		4
.L_52:
        /*0004*/ 	.word	index@(_Z11hist_by_x_yPKfiiiPi)
        /*0008*/ 	.word	0x00000013


	//----- nvinfo : EIATTR_FRAME_SIZE
	.align		4
.L_53:
        /*000c*/ 	.byte	0x04, 0x11
        /*000e*/ 	.short	(.L_55 - .L_54)
	.align		4
.L_54:
        /*0010*/ 	.word	index@(_Z11hist_by_x_yPKfiiiPi)
        /*0014*/ 	.word	0x00000000


	//----- nvinfo : EIATTR_REGCOUNT
	.align		4
.L_55:
        /*0018*/ 	.byte	0x04, 0x2f
        /*001a*/ 	.short	(.L_57 - .L_56)
	.align		4
.L_56:
        /*001c*/ 	.word	index@(_Z3cdfPKiiiiiPf)
        /*0020*/ 	.word	0x0000001a


	//----- nvinfo : EIATTR_FRAME_SIZE
	.align		4
.L_57:
        /*0024*/ 	.byte	0x04, 0x11
        /*0026*/ 	.short	(.L_59 - .L_58)
	.align		4
.L_58:
        /*0028*/ 	.word	index@($__internal_2_$__cuda_sm3x_div_rn_noftz_f32_slowpath)
        /*002c*/ 	.word	0x00000000


	//----- nvinfo : EIATTR_FRAME_SIZE
	.align		4
.L_59:
        /*0030*/ 	.byte	0x04, 0x11
        /*0032*/ 	.short	(.L_61 - .L_60)
	.align		4
.L_60:
        /*0034*/ 	.word	index@(_Z3cdfPKiiiiiPf)
        /*0038*/ 	.word	0x00000000


	//----- nvinfo : EIATTR_REGCOUNT
	.align		4
.L_61:
        /*003c*/ 	.byte	0x04, 0x2f
        /*003e*/ 	.short	(.L_63 - .L_62)
	.align		4
.L_62:
        /*0040*/ 	.word	index@(_Z11interpolatePKfS0_Pfi)
        /*0044*/ 	.word	0x00000012


	//----- nvinfo : EIATTR_FRAME_SIZE
	.align		4
.L_63:
        /*0048*/ 	.byte	0x04, 0x11
        /*004a*/ 	.short	(.L_65 - .L_64)
	.align		4
.L_64:
        /*004c*/ 	.word	index@($__internal_1_$__cuda_sm3x_div_rn_noftz_f32_slowpath)
        /*0050*/ 	.word	0x00000000


	//----- nvinfo : EIATTR_FRAME_SIZE
	.align		4
.L_65:
        /*0054*/ 	.byte	0x04, 0x11
        /*0056*/ 	.short	(.L_67 - .L_66)
	.align		4
.L_66:
        /*0058*/ 	.word	index@($__internal_0_$__cuda_sm20_rcp_rn_f32_slowpath)
        /*005c*/ 	.word	0x00000000


	//----- nvinfo : EIATTR_FRAME_SIZE
	.align		4
.L_67:
        /*0060*/ 	.byte	0x04, 0x11
        /*0062*/ 	.short	(.L_69 - .L_68)
	.align		4
.L_68:
        /*0064*/ 	.word	index@(_Z11interpolatePKfS0_Pfi)
        /*0068*/ 	.word	0x00000000


	//----- nvinfo : EIATTR_REGCOUNT
	.align		4
.L_69:
        /*006c*/ 	.byte	0x04, 0x2f
        /*006e*/ 	.short	(.L_71 - .L_70)
	.align		4
.L_70:
        /*0070*/ 	.word	index@(_ZN3cub18CUB_300001_SM_10006detail11EmptyKernelIvEEvv)
        /*0074*/ 	.word	0x00000004


	//----- nvinfo : EIATTR_FRAME_SIZE
	.align		4
.L_71:
        /*0078*/ 	.byte	0x04, 0x11
        /*007a*/ 	.short	(.L_73 - .L_72)
	.align		4
.L_72:
        /*007c*/ 	.word	index@(_ZN3cub18CUB_300001_SM_10006detail11EmptyKernelIvEEvv)
        /*0080*/ 	.word	0x00000000


	//----- nvinfo : EIATTR_MIN_STACK_SIZE
	.align		4
.L_73:
        /*0084*/ 	.byte	0x04, 0x12
        /*0086*/ 	.short	(.L_75 - .L_74)
	.align		4
.L_74:
        /*0088*/ 	.word	index@(_ZN3cub18CUB_300001_SM_10006detail11EmptyKernelIvEEvv)
        /*008c*/ 	.word	0x00000000


	//----- nvinfo : EIATTR_MIN_STACK_SIZE
	.align		4
.L_75:
        /*0090*/ 	.byte	0x04, 0x12
        /*0092*/ 	.short	(.L_77 - .L_76)
	.align		4
.L_76:
        /*0094*/ 	.word	index@(_Z11interpolatePKfS0_Pfi)
        /*0098*/ 	.word	0x00000000


	//----- nvinfo : EIATTR_MIN_STACK_SIZE
	.align		4
.L_77:
        /*009c*/ 	.byte	0x04, 0x12
        /*009e*/ 	.short	(.L_79 - .L_78)
	.align		4
.L_78:
        /*00a0*/ 	.word	index@(_Z3cdfPKiiiiiPf)
        /*00a4*/ 	.word	0x00000000


	//----- nvinfo : EIATTR_MIN_STACK_SIZE
	.align		4
.L_79:
        /*00a8*/ 	.byte	0x04, 0x12
        /*00aa*/ 	.short	(.L_81 - .L_80)
	.align		4
.L_80:
        /*00ac*/ 	.word	index@(_Z11hist_by_x_yPKfiiiPi)
        /*00b0*/ 	.word	0x00000000
.L_81:


//--------------------- .nv.compat                --------------------------
	.section	.nv.compat,"",@"SHT_CUDA_COMPAT_INFO"
	.align	4
        /*0000*/ 	.byte	0x02, 0x09, 0x00, 0x00, 0x02, 0x02, 0x01, 0x00, 0x02, 0x05, 0x05, 0x00, 0x03, 0x07, 0x01, 0x01
        /*0010*/ 	.byte	0x02, 0x03, 0x00, 0x00, 0x02, 0x06, 0x01, 0x00, 0x04, 0x0b, 0x08, 0x00, 0x01, 0x00, 0x00, 0x00
        /*0020*/ 	.byte	0x00, 0x00, 0x00, 0x00


//--------------------- .nv.info._ZN3cub18CUB_300001_SM_10006detail11EmptyKernelIvEEvv --------------------------
	.section	.nv.info._ZN3cub18CUB_300001_SM_10006detail11EmptyKernelIvEEvv,"",@"SHT_CUDA_INFO"
	.sectionflags	@""
	.align	4


	//----- nvinfo : EIATTR_CUDA_API_VERSION
	.align		4
        /*0000*/ 	.byte	0x04, 0x37
        /*0002*/ 	.short	(.L_83 - .L_82)
.L_82:
        /*0004*/ 	.word	0x00000082


	//----- nvinfo : EIATTR_SPARSE_MMA_MASK
	.align		4
.L_83:
        /*0008*/ 	.byte	0x03, 0x50
        /*000a*/ 	.short	0x0000


	//----- nvinfo : EIATTR_MAXREG_COUNT
	.align		4
        /*000c*/ 	.byte	0x03, 0x1b
        /*000e*/ 	.short	0x00ff


	//----- nvinfo : EIATTR_MERCURY_ISA_VERSION
	.align		4
        /*0010*/ 	.byte	0x03, 0x5f
        /*0012*/ 	.short	0x0101


	//----- nvinfo : EIATTR_VRC_CTA_INIT_COUNT
	.align		4
        /*0014*/ 	.byte	0x02, 0x4a
	.zero		1
	.zero		1


	//----- nvinfo : EIATTR_EXIT_INSTR_OFFSETS
	.align		4
        /*0018*/ 	.byte	0x04, 0x1c
        /*001a*/ 	.short	(.L_85 - .L_84)


	//   ....[0]....
.L_84:
        /*001c*/ 	.word	0x00000010


	//----- nvinfo : EIATTR_SW_WAR
	.align		4
.L_85:
        /*0020*/ 	.byte	0x04, 0x36
        /*0022*/ 	.short	(.L_87 - .L_86)
.L_86:
        /*0024*/ 	.word	0x00000008
.L_87:


//--------------------- .nv.info._Z11interpolatePKfS0_Pfi --------------------------
	.section	.nv.info._Z11interpolatePKfS0_Pfi,"",@"SHT_CUDA_INFO"
	.sectionflags	@""
	.align	4


	//----- nvinfo : EIATTR_CUDA_API_VERSION
	.align		4
        /*0000*/ 	.byte	0x04, 0x37
        /*0002*/ 	.short	(.L_89 - .L_88)
.L_88:
        /*0004*/ 	.word	0x00000082


	//----- nvinfo : EIATTR_KPARAM_INFO
	.align		4
.L_89:
        /*0008*/ 	.byte	0x04, 0x17
        /*000a*/ 	.short	(.L_91 - .L_90)
.L_90:
        /*000c*/ 	.word	0x00000000
        /*0010*/ 	.short	0x0003
        /*0012*/ 	.short	0x0018
        /*0014*/ 	.byte	0x00, 0xf0, 0x11, 0x00


	//----- nvinfo : EIATTR_KPARAM_INFO
	.align		4
.L_91:
        /*0018*/ 	.byte	0x04, 0x17
        /*001a*/ 	.short	(.L_93 - .L_92)
.L_92:
        /*001c*/ 	.word	0x00000000
        /*0020*/ 	.short	0x0002
        /*0022*/ 	.short	0x0010
        /*0024*/ 	.byte	0x00, 0xf5, 0x21, 0x00


	//----- nvinfo : EIATTR_KPARAM_INFO
	.align		4
.L_93:
        /*0028*/ 	.byte	0x04, 0x17
        /*002a*/ 	.short	(.L_95 - .L_94)
.L_94:
        /*002c*/ 	.word	0x00000000
        /*0030*/ 	.short	0x0001
        /*0032*/ 	.short	0x0008
        /*0034*/ 	.byte	0x00, 0xf5, 0x21, 0x00


	//----- nvinfo : EIATTR_KPARAM_INFO
	.align		4
.L_95:
        /*0038*/ 	.byte	0x04, 0x17
        /*003a*/ 	.short	(.L_97 - .L_96)
.L_96:
        /*003c*/ 	.word	0x00000000
        /*0040*/ 	.short	0x0000
        /*0042*/ 	.short	0x0000
        /*0044*/ 	.byte	0x00, 0xf5, 0x21, 0x00


	//----- nvinfo : EIATTR_SPARSE_MMA_MASK
	.align		4
.L_97:
        /*0048*/ 	.byte	0x03, 0x50
        /*004a*/ 	.short	0x0000


	//----- nvinfo : EIATTR_MAXREG_COUNT
	.align		4
        /*004c*/ 	.byte	0x03, 0x1b
        /*004e*/ 	.short	0x00ff


	//----- nvinfo : EIATTR_MERCURY_ISA_VERSION
	.align		4
        /*0050*/ 	.byte	0x03, 0x5f
        /*0052*/ 	.short	0x0101


	//----- nvinfo : EIATTR_VRC_CTA_INIT_COUNT
	.align		4
        /*0054*/ 	.byte	0x02, 0x4a
	.zero		1
	.zero		1


	//----- nvinfo : EIATTR_EXIT_INSTR_OFFSETS
	.align		4
        /*0058*/ 	.byte	0x04, 0x1c
        /*005a*/ 	.short	(.L_99 - .L_98)


	//   ....[0]....
.L_98:
        /*005c*/ 	.word	0x000004d0


	//----- nvinfo : EIATTR_CRS_STACK_SIZE
	.align		4
.L_99:
        /*0060*/ 	.byte	0x04, 0x1e
        /*0062*/ 	.short	(.L_101 - .L_100)
.L_100:
        /*0064*/ 	.word	0x00000000


	//----- nvinfo : EIATTR_CBANK_PARAM_SIZE
	.align		4
.L_101:
        /*0068*/ 	.byte	0x03, 0x19
        /*006a*/ 	.short	0x001c


	//----- nvinfo : EIATTR_PARAM_CBANK
	.align		4
        /*006c*/ 	.byte	0x04, 0x0a
        /*006e*/ 	.short	(.L_103 - .L_102)
	.align		4
.L_102:
        /*0070*/ 	.word	index@(.nv.constant0._Z11interpolatePKfS0_Pfi)
        /*0074*/ 	.short	0x0380
        /*0076*/ 	.short	0x001c


	//----- nvinfo : EIATTR_SW_WAR
	.align		4
.L_103:
        /*0078*/ 	.byte	0x04, 0x36
        /*007a*/ 	.short	(.L_105 - .L_104)
.L_104:
        /*007c*/ 	.word	0x00000008
.L_105:


//--------------------- .nv.info._Z3cdfPKiiiiiPf  --------------------------
	.section	.nv.info._Z3cdfPKiiiiiPf,"",@"SHT_CUDA_INFO"
	.sectionflags	@""
	.align	4


	//----- nvinfo : EIATTR_CUDA_API_VERSION
	.align		4
        /*0000*/ 	.byte	0x04, 0x37
        /*0002*/ 	.short	(.L_107 - .L_106)
.L_106:
        /*0004*/ 	.word	0x00000082


	//----- nvinfo : EIATTR_KPARAM_INFO
	.align		4
.L_107:
        /*0008*/ 	.byte	0x04, 0x17
        /*000a*/ 	.short	(.L_109 - .L_108)
.L_108:
        /*000c*/ 	.word	0x00000000
        /*0010*/ 	.short	0x0005
        /*0012*/ 	.short	0x0018
        /*0014*/ 	.byte	0x00, 0xf5, 0x21, 0x00


	//----- nvinfo : EIATTR_KPARAM_INFO
	.align		4
.L_109:
        /*0018*/ 	.byte	0x04, 0x17
        /*001a*/ 	.short	(.L_111 - .L_110)
.L_110:
        /*001c*/ 	.word	0x00000000
        /*0020*/ 	.short	0x0004
        /*0022*/ 	.short	0x0014
        /*0024*/ 	.byte	0x00, 0xf0, 0x11, 0x00


	//----- nvinfo : EIATTR_KPARAM_INFO
	.align		4
.L_111:
        /*0028*/ 	.byte	0x04, 0x17
        /*002a*/ 	.short	(.L_113 - .L_112)
.L_112:
        /*002c*/ 	.word	0x00000000
        /*0030*/ 	.short	0x0003
        /*0032*/ 	.short	0x0010
        /*0034*/ 	.byte	0x00, 0xf0, 0x11, 0x00


	//----- nvinfo : EIATTR_KPARAM_INFO
	.align		4
.L_113:
        /*0038*/ 	.byte	0x04, 0x17
        /*003a*/ 	.short	(.L_115 - .L_114)
.L_114:
        /*003c*/ 	.word	0x00000000
        /*0040*/ 	.short	0x0002
        /*0042*/ 	.short	0x000c
        /*0044*/ 	.byte	0x00, 0xf0, 0x11, 0x00


	//----- nvinfo : EIATTR_KPARAM_INFO
	.align		4
.L_115:
        /*0048*/ 	.byte	0x04, 0x17
        /*004a*/ 	.short	(.L_117 - .L_116)
.L_116:
        /*004c*/ 	.word	0x00000000
        /*0050*/ 	.short	0x0001
        /*0052*/ 	.short	0x0008
        /*0054*/ 	.byte	0x00, 0xf0, 0x11, 0x00


	//----- nvinfo : EIATTR_KPARAM_INFO
	.align		4
.L_117:
        /*0058*/ 	.byte	0x04, 0x17
        /*005a*/ 	.short	(.L_119 - .L_118)
.L_118:
        /*005c*/ 	.word	0x00000000
        /*0060*/ 	.short	0x0000
        /*0062*/ 	.short	0x0000
        /*0064*/ 	.byte	0x00, 0xf5, 0x21, 0x00


	//----- nvinfo : EIATTR_SPARSE_MMA_MASK
	.align		4
.L_119:
        /*0068*/ 	.byte	0x03, 0x50
        /*006a*/ 	.short	0x0000


	//----- nvinfo : EIATTR_MAXREG_COUNT
	.align		4
        /*006c*/ 	.byte	0x03, 0x1b
        /*006e*/ 	.short	0x00ff


	//----- nvinfo : EIATTR_NUM_BARRIERS
	.align		4
        /*0070*/ 	.byte	0x02, 0x4c
        /*0072*/ 	.byte	0x01
	.zero		1


	//----- nvinfo : EIATTR_MERCURY_ISA_VERSION
	.align		4
        /*0074*/ 	.byte	0x03, 0x5f
        /*0076*/ 	.short	0x0101


	//----- nvinfo : EIATTR_VRC_CTA_INIT_COUNT
	.align		4
        /*0078*/ 	.byte	0x02, 0x4a
	.zero		1
	.zero		1


	//----- nvinfo : EIATTR_EXIT_INSTR_OFFSETS
	.align		4
        /*007c*/ 	.byte	0x04, 0x1c
        /*007e*/ 	.short	(.L_121 - .L_120)


	//   ....[0]....
.L_120:
        /*0080*/ 	.word	0x00000640


	//----- nvinfo : EIATTR_CRS_STACK_SIZE
	.align		4
.L_121:
        /*0084*/ 	.byte	0x04, 0x1e
        /*0086*/ 	.short	(.L_123 - .L_122)
.L_122:
        /*0088*/ 	.word	0x00000000


	//----- nvinfo : EIATTR_CBANK_PARAM_SIZE
	.align		4
.L_123:
        /*008c*/ 	.byte	0x03, 0x19
        /*008e*/ 	.short	0x0020


	//----- nvinfo : EIATTR_PARAM_CBANK
	.align		4
        /*0090*/ 	.byte	0x04, 0x0a
        /*0092*/ 	.short	(.L_125 - .L_124)
	.align		4
.L_124:
        /*0094*/ 	.word	index@(.nv.constant0._Z3cdfPKiiiiiPf)
        /*0098*/ 	.short	0x0380
        /*009a*/ 	.short	0x0020


	//----- nvinfo : EIATTR_SW_WAR
	.align		4
.L_125:
        /*009c*/ 	.byte	0x04, 0x36
        /*009e*/ 	.short	(.L_127 - .L_126)
.L_126:
        /*00a0*/ 	.word	0x00000008
.L_127:


//--------------------- .nv.info._Z11hist_by_x_yPKfiiiPi --------------------------
	.section	.nv.info._Z11hist_by_x_yPKfiiiPi,"",@"SHT_CUDA_INFO"
	.sectionflags	@""
	.align	4


	//----- nvinfo : EIATTR_CUDA_API_VERSION
	.align		4
        /*0000*/ 	.byte	0x04, 0x37
        /*0002*/ 	.short	(.L_129 - .L_128)
.L_128:
        /*0004*/ 	.word	0x00000082


	//----- nvinfo : EIATTR_KPARAM_INFO
	.align		4
.L_129:
        /*0008*/ 	.byte	0x04, 0x17
        /*000a*/ 	.short	(.L_131 - .L_130)
.L_130:
        /*000c*/ 	.word	0x00000000
        /*0010*/ 	.short	0x0004
        /*0012*/ 	.short	0x0018
        /*0014*/ 	.byte	0x00, 0xf5, 0x21, 0x00


	//----- nvinfo : EIATTR_KPARAM_INFO
	.align		4
.L_131:
        /*0018*/ 	.byte	0x04, 0x17
        /*001a*/ 	.short	(.L_133 - .L_132)
.L_132:
        /*001c*/ 	.word	0x00000000
        /*0020*/ 	.short	0x0003
        /*0022*/ 	.short	0x0010
        /*0024*/ 	.byte	0x00, 0xf0, 0x11, 0x00


	//----- nvinfo : EIATTR_KPARAM_INFO
	.align		4
.L_133:
        /*0028*/ 	.byte	0x04, 0x17
        /*002a*/ 	.short	(.L_135 - .L_134)
.L_134:
        /*002c*/ 	.word	0x00000000
        /*0030*/ 	.short	0x0002
        /*0032*/ 	.short	0x000c
        /*0034*/ 	.byte	0x00, 0xf0, 0x11, 0x00


	//----- nvinfo : EIATTR_KPARAM_INFO
	.align		4
.L_135:
        /*0038*/ 	.byte	0x04, 0x17
        /*003a*/ 	.short	(.L_137 - .L_136)
.L_136:
        /*003c*/ 	.word	0x00000000
        /*0040*/ 	.short	0x0001
        /*0042*/ 	.short	0x0008
        /*0044*/ 	.byte	0x00, 0xf0, 0x11, 0x00


	//----- nvinfo : EIATTR_KPARAM_INFO
	.align		4
.L_137:
        /*0048*/ 	.byte	0x04, 0x17
        /*004a*/ 	.short	(.L_139 - .L_138)
.L_138:
        /*004c*/ 	.word	0x00000000
        /*0050*/ 	.short	0x0000
        /*0052*/ 	.short	0x0000
        /*0054*/ 	.byte	0x00, 0xf5, 0x21, 0x00


	//----- nvinfo : EIATTR_SPARSE_MMA_MASK
	.align		4
.L_139:
        /*0058*/ 	.byte	0x03, 0x50
        /*005a*/ 	.short	0x0000


	//----- nvinfo : EIATTR_MAXREG_COUNT
	.align		4
        /*005c*/ 	.byte	0x03, 0x1b
        /*005e*/ 	.short	0x00ff


	//----- nvinfo : EIATTR_NUM_BARRIERS
	.align		4
        /*0060*/ 	.byte	0x02, 0x4c
        /*0062*/ 	.byte	0x01
	.zero		1


	//----- nvinfo : EIATTR_MERCURY_ISA_VERSION
	.align		4
        /*0064*/ 	.byte	0x03, 0x5f
        /*0066*/ 	.short	0x0101


	//----- nvinfo : EIATTR_VRC_CTA_INIT_COUNT
	.align		4
        /*0068*/ 	.byte	0x02, 0x4a
	.zero		1
	.zero		1


	//----- nvinfo : EIATTR_EXIT_INSTR_OFFSETS
	.align		4
        /*006c*/ 	.byte	0x04, 0x1c
        /*006e*/ 	.short	(.L_141 - .L_140)


	//   ....[0]....
.L_140:
        /*0070*/ 	.word	0x00000190


	//   ....[1]....
        /*0074*/ 	.word	0x00000390


	//   ....[2]....
        /*0078*/ 	.word	0x00000490


	//   ....[3]....
        /*007c*/ 	.word	0x00000560


	//   ....[4]....
        /*0080*/ 	.word	0x000005d0


	//----- nvinfo : EIATTR_CBANK_PARAM_SIZE
	.align		4
.L_141:
        /*0084*/ 	.byte	0x03, 0x19
        /*0086*/ 	.short	0x0020


	//----- nvinfo : EIATTR_PARAM_CBANK
	.align		4
        /*0088*/ 	.byte	0x04, 0x0a
        /*008a*/ 	.short	(.L_143 - .L_142)
	.align		4
.L_142:
        /*008c*/ 	.word	index@(.nv.constant0._Z11hist_by_x_yPKfiiiPi)
        /*0090*/ 	.short	0x0380
        /*0092*/ 	.short	0x0020


	//----- nvinfo : EIATTR_SW_WAR
	.align		4
.L_143:
        /*0094*/ 	.byte	0x04, 0x36
        /*0096*/ 	.short	(.L_145 - .L_144)
.L_144:
        /*0098*/ 	.word	0x00000008
.L_145:


//--------------------- .nv.callgraph             --------------------------
	.section	.nv.callgraph,"",@"SHT_CUDA_CALLGRAPH"
	.align	4
	.sectionentsize	8
	.align		4
        /*0000*/ 	.word	0x00000000
	.align		4
        /*0004*/ 	.word	0xffffffff
	.align		4
        /*0008*/ 	.word	0x00000000
	.align		4
        /*000c*/ 	.word	0xfffffffe
	.align		4
        /*0010*/ 	.word	0x00000000
	.align		4
        /*0014*/ 	.word	0xfffffffd
	.align		4
        /*0018*/ 	.word	0x00000000
	.align		4
        /*001c*/ 	.word	0xfffffffc


//--------------------- .nv.constant4             --------------------------
	.section	.nv.constant4,"a",@progbits
	.align	8
	.align		8
.nv.constant4:
        /*0000*/ 	.dword	precalc_xorwow_matrix
	.align		8
        /*0008*/ 	.dword	precalc_xorwow_offset_matrix
	.align		8
        /*0010*/ 	.dword	mrg32k3aM1
	.align		8
        /*0018*/ 	.dword	mrg32k3aM2
	.align		8
        /*0020*/ 	.dword	mrg32k3aM1SubSeq
	.align		8
        /*0028*/ 	.dword	mrg32k3aM2SubSeq
	.align		8
        /*0030*/ 	.dword	mrg32k3aM1Seq
	.align		8
        /*0038*/ 	.dword	mrg32k3aM2Seq
	.align		8
        /*0040*/ 	.dword	_ZN34_INTERNAL_049d03dd_4_k_cu_2b0f8c6e4cuda3std3__45__cpo5beginE
	.align		8
        /*0048*/ 	.dword	_ZN34_INTERNAL_049d03dd_4_k_cu_2b0f8c6e4cuda3std3__45__cpo3endE
	.align		8
        /*0050*/ 	.dword	_ZN34_INTERNAL_049d03dd_4_k_cu_2b0f8c6e4cuda3std3__45__cpo6cbeginE
	.align		8
        /*0058*/ 	.dword	_ZN34_INTERNAL_049d03dd_4_k_cu_2b0f8c6e4cuda3std3__45__cpo4cendE
	.align		8
        /*0060*/ 	.dword	_ZN34_INTERNAL_049d03dd_4_k_cu_2b0f8c6e4cuda3std3__45__cpo6rbeginE
	.align		8
        /*0068*/ 	.dword	_ZN34_INTERNAL_049d03dd_4_k_cu_2b0f8c6e4cuda3std3__45__cpo4rendE
	.align		8
        /*0070*/ 	.dword	_ZN34_INTERNAL_049d03dd_4_k_cu_2b0f8c6e4cuda3std3__45__cpo7crbeginE
	.align		8
        /*0078*/ 	.dword	_ZN34_INTERNAL_049d03dd_4_k_cu_2b0f8c6e4cuda3std3__45__cpo5crendE
	.align		8
        /*0080*/ 	.dword	_ZN34_INTERNAL_049d03dd_4_k_cu_2b0f8c6e4cuda3std3__436_GLOBAL__N__049d03dd_4_k_cu_2b0f8c6e6ignoreE
	.align		8
        /*0088*/ 	.dword	_ZN34_INTERNAL_049d03dd_4_k_cu_2b0f8c6e4cuda3std3__419piecewise_constructE
	.align		8
        /*0090*/ 	.dword	_ZN34_INTERNAL_049d03dd_4_k_cu_2b0f8c6e4cuda3std3__48in_placeE
	.align		8
        /*0098*/ 	.dword	_ZN34_INTERNAL_049d03dd_4_k_cu_2b0f8c6e4cuda3std3__420unreachable_sentinelE
	.align		8
        /*00a0*/ 	.dword	_ZN34_INTERNAL_049d03dd_4_k_cu_2b0f8c6e4cuda3std3__47nulloptE
	.align		8
        /*00a8*/ 	.dword	_ZN34_INTERNAL_049d03dd_4_k_cu_2b0f8c6e4cuda3std3__48unexpectE
	.align		8
        /*00b0*/ 	.dword	_ZN34_INTERNAL_049d03dd_4_k_cu_2b0f8c6e4cuda3std6ranges3__45__cpo4swapE
	.align		8
        /*00b8*/ 	.dword	_ZN34_INTERNAL_049d03dd_4_k_cu_2b0f8c6e4cuda3std6ranges3__45__cpo9iter_moveE
	.align		8
        /*00c0*/ 	.dword	_ZN34_INTERNAL_049d03dd_4_k_cu_2b0f8c6e4cuda3std6ranges3__45__cpo5beginE
	.align		8
        /*00c8*/ 	.dword	_ZN34_INTERNAL_049d03dd_4_k_cu_2b0f8c6e4cuda3std6ranges3__45__cpo3endE
	.align		8
        /*00d0*/ 	.dword	_ZN34_INTERNAL_049d03dd_4_k_cu_2b0f8c6e4cuda3std6ranges3__45__cpo6cbeginE
	.align		8
        /*00d8*/ 	.dword	_ZN34_INTERNAL_049d03dd_4_k_cu_2b0f8c6e4cuda3std6ranges3__45__cpo4cendE
	.align		8
        /*00e0*/ 	.dword	_ZN34_INTERNAL_049d03dd_4_k_cu_2b0f8c6e4cuda3std6ranges3__45__cpo7advanceE
	.align		8
        /*00e8*/ 	.dword	_ZN34_INTERNAL_049d03dd_4_k_cu_2b0f8c6e4cuda3std6ranges3__45__cpo9iter_swapE
	.align		8
        /*00f0*/ 	.dword	_ZN34_INTERNAL_049d03dd_4_k_cu_2b0f8c6e4cuda3std6ranges3__45__cpo4nextE
	.align		8
        /*00f8*/ 	.dword	_ZN34_INTERNAL_049d03dd_4_k_cu_2b0f8c6e4cuda3std6ranges3__45__cpo4prevE
	.align		8
        /*0100*/ 	.dword	_ZN34_INTERNAL_049d03dd_4_k_cu_2b0f8c6e4cuda3std6ranges3__45__cpo4dataE
	.align		8
        /*0108*/ 	.dword	_ZN34_INTERNAL_049d03dd_4_k_cu_2b0f8c6e4cuda3std6ranges3__45__cpo5cdataE
	.align		8
        /*0110*/ 	.dword	_ZN34_INTERNAL_049d03dd_4_k_cu_2b0f8c6e4cuda3std6ranges3__45__cpo4sizeE
	.align		8
        /*0118*/ 	.dword	_ZN34_INTERNAL_049d03dd_4_k_cu_2b0f8c6e4cuda3std6ranges3__45__cpo5ssizeE
	.align		8
        /*0120*/ 	.dword	_ZN34_INTERNAL_049d03dd_4_k_cu_2b0f8c6e4cuda3std6ranges3__45__cpo8distanceE
	.align		8
        /*0128*/ 	.dword	_ZN34_INTERNAL_049d03dd_4_k_cu_2b0f8c6e6thrust24THRUST_300001_SM_1000_NS8cuda_cub3parE
	.align		8
        /*0130*/ 	.dword	_ZN34_INTERNAL_049d03dd_4_k_cu_2b0f8c6e6thrust24THRUST_300001_SM_1000_NS8cuda_cub10par_nosyncE
	.align		8
        /*0138*/ 	.dword	_ZN34_INTERNAL_049d03dd_4_k_cu_2b0f8c6e6thrust24THRUST_300001_SM_1000_NS6system6detail10sequential3seqE
	.align		8
        /*0140*/ 	.dword	_ZN34_INTERNAL_049d03dd_4_k_cu_2b0f8c6e6thrust24THRUST_300001_SM_1000_NS12placeholders2_1E
	.align		8
        /*0148*/ 	.dword	_ZN34_INTERNAL_049d03dd_4_k_cu_2b0f8c6e6thrust24THRUST_300001_SM_1000_NS12placeholders2_2E
	.align		8
        /*0150*/ 	.dword	_ZN34_INTERNAL_049d03dd_4_k_cu_2b0f8c6e6thrust24THRUST_300001_SM_1000_NS12placeholders2_3E
	.align		8
        /*0158*/ 	.dword	_ZN34_INTERNAL_049d03dd_4_k_cu_2b0f8c6e6thrust24THRUST_300001_SM_1000_NS12placeholders2_4E
	.align		8
        /*0160*/ 	.dword	_ZN34_INTERNAL_049d03dd_4_k_cu_2b0f8c6e6thrust24THRUST_300001_SM_1000_NS12placeholders2_5E
	.align		8
        /*0168*/ 	.dword	_ZN34_INTERNAL_049d03dd_4_k_cu_2b0f8c6e6thrust24THRUST_300001_SM_1000_NS12placeholders2_6E
	.align		8
        /*0170*/ 	.dword	_ZN34_INTERNAL_049d03dd_4_k_cu_2b0f8c6e6thrust24THRUST_300001_SM_1000_NS12placeholders2_7E
	.align		8
        /*0178*/ 	.dword	_ZN34_INTERNAL_049d03dd_4_k_cu_2b0f8c6e6thrust24THRUST_300001_SM_1000_NS12placeholders2_8E
	.align		8
        /*0180*/ 	.dword	_ZN34_INTERNAL_049d03dd_4_k_cu_2b0f8c6e6thrust24THRUST_300001_SM_1000_NS12placeholders2_9E
	.align		8
        /*0188*/ 	.dword	_ZN34_INTERNAL_049d03dd_4_k_cu_2b0f8c6e6thrust24THRUST_300001_SM_1000_NS12placeholders3_10E
	.align		8
        /*0190*/ 	.dword	_ZN34_INTERNAL_049d03dd_4_k_cu_2b0f8c6e6thrust24THRUST_300001_SM_1000_NS3seqE


//--------------------- .nv.constant3             --------------------------
	.section	.nv.constant3,"a",@progbits
	.align	8
.nv.constant3:
	.type		__cr_lgamma_table,@object
	.size		__cr_lgamma_table,(.L_8 - __cr_lgamma_table)
__cr_lgamma_table:
        /*0000*/ 	.byte	0x00, 0x00, 0x00, 0x00, 0x00, 0x00, 0x00, 0x00, 0x00, 0x00, 0x00, 0x00, 0x00, 0x00, 0x00, 0x00
        /*0010*/ 	.byte	0xef, 0x39, 0xfa, 0xfe, 0x42, 0x2e, 0xe6, 0x3f, 0x02, 0x20, 0x2a, 0xfa, 0x0b, 0xab, 0xfc, 0x3f
        /*0020*/ 	.byte	0xf9, 0x2c, 0x92, 0x7c, 0xa7, 0x6c, 0x09, 0x40, 0xc9, 0x79, 0x44, 0x3c, 0x64, 0x26, 0x13, 0x40
        /*0030*/ 	.byte	0xca, 0x01, 0xcf, 0x3a, 0x27, 0x51, 0x1a, 0x40, 0x30, 0xcc, 0x2d, 0xf3, 0xe1, 0x0c, 0x21, 0x40
        /*0040*/ 	.byte	0x0d, 0xb7, 0xfc, 0x82, 0x8e, 0x35, 0x25, 0x40
.L_8:


//--------------------- .text._ZN3cub18CUB_300001_SM_10006detail11EmptyKernelIvEEvv --------------------------
	.section	.text._ZN3cub18CUB_300001_SM_10006detail11EmptyKernelIvEEvv,"ax",@progbits
	.align	128
        .global         _ZN3cub18CUB_300001_SM_10006detail11EmptyKernelIvEEvv
        .type           _ZN3cub18CUB_300001_SM_10006detail11EmptyKernelIvEEvv,@function
        .size           _ZN3cub18CUB_300001_SM_10006detail11EmptyKernelIvEEvv,(.L_x_51 - _ZN3cub18CUB_300001_SM_10006detail11EmptyKernelIvEEvv)
        .other          _ZN3cub18CUB_300001_SM_10006detail11EmptyKernelIvEEvv,@"STO_CUDA_ENTRY STV_DEFAULT"
_ZN3cub18CUB_300001_SM_10006detail11EmptyKernelIvEEvv:
.text._ZN3cub18CUB_300001_SM_10006detail11EmptyKernelIvEEvv:
[----:B------:R-:W-:Y:S01]  /*0000*/  LDC R1, c[0x0][0x37c] ;  /* 0x0000df00ff017b82 */ /* 0x000fe20000000800 */
[----:B------:R-:W-:Y:S05]  /*0010*/  EXIT ;  /* 0x000000000000794d */ /* 0x000fea0003800000 */
.L_x_0:
[----:B------:R-:W-:-:S00]  /*0020*/  BRA `(.L_x_0) ;  /* 0xfffffffc00fc7947 */ /* 0x000fc0000383ffff */
[----:B------:R-:W-:-:S00]  /*0030*/  NOP ;  /* 0x0000000000007918 */ /* 0x000fc00000000000 */
        /* <DEDUP_REMOVED lines=12> */
.L_x_51:


//--------------------- .text._Z11interpolatePKfS0_Pfi --------------------------
	.section	.text._Z11interpolatePKfS0_Pfi,"ax",@progbits
	.align	128
        .global         _Z11interpolatePKfS0_Pfi
        .type           _Z11interpolatePKfS0_Pfi,@function
        .size           _Z11interpolatePKfS0_Pfi,(.L_x_49 - _Z11interpolatePKfS0_Pfi)
        .other          _Z11interpolatePKfS0_Pfi,@"STO_CUDA_ENTRY STV_DEFAULT"
_Z11interpolatePKfS0_Pfi:
.text._Z11interpolatePKfS0_Pfi:
[----:B------:R-:W-:Y:S01]  /*0000*/  LDC R1, c[0x0][0x37c] ;  /* 0x0000df00ff017b82 */ /* 0x000fe20000000800 */
[----:B------:R-:W0:Y:S07]  /*0010*/  S2R R2, SR_TID.X ;  /* 0x0000000000027919 */ /* 0x000e2e0000002100 */
[----:B------:R-:W0:Y:S01]  /*0020*/  LDC.64 R8, c[0x0][0x380] ;  /* 0x0000e000ff087b82 */ /* 0x000e220000000a00 */
[----:B------:R-:W1:Y:S01]  /*0030*/  LDCU.64 UR4, c[0x0][0x358] ;  /* 0x00006b00ff0477ac */ /* 0x000e620008000a00 */
[----:B------:R-:W2:Y:S01]  /*0040*/  LDCU UR7, c[0x0][0x398] ;  /* 0x00007300ff0777ac */ /* 0x000ea20008000800 */
[----:B0-----:R-:W-:-:S05]  /*0050*/  IMAD.WIDE.U32 R8, R2, 0x4, R8 ;  /* 0x0000000402087825 */ /* 0x001fca00078e0008 */
[----:B-1----:R0:W5:Y:S01]  /*0060*/  LDG.E.CONSTANT R0, desc[UR4][R8.64] ;  /* 0x0000000408007981 */ /* 0x002162000c1e9900 */
[----:B------:R-:W1:Y:S01]  /*0070*/  S2UR UR6, SR_CTAID.X ;  /* 0x00000000000679c3 */ /* 0x000e620000002500 */
[----:B--2---:R-:W-:Y:S01]  /*0080*/  IMAD.U32 R7, RZ, RZ, UR7 ;  /* 0x00000007ff077e24 */ /* 0x004fe2000f8e00ff */
[----:B------:R-:W1:Y:S03]  /*0090*/  S2R R5, SR_CTAID.Y ;  /* 0x0000000000057919 */ /* 0x000e660000002600 */
[C---:B------:R-:W-:Y:S01]  /*00a0*/  VIADD R3, R7.reuse, 0xffffffff ;  /* 0xffffffff07037836 */ /* 0x040fe20000000000 */
[----:B------:R-:W-:Y:S02]  /*00b0*/  ISETP.GE.AND P0, PT, R7, 0x1, PT ;  /* 0x000000010700780c */ /* 0x000fe40003f06270 */
[----:B------:R-:W1:Y:S01]  /*00c0*/  LDC R4, c[0x0][0x374] ;  /* 0x0000dd00ff047b82 */ /* 0x000e620000000800 */
[----:B------:R-:W-:-:S02]  /*00d0*/  IMAD.MOV.U32 R6, RZ, RZ, R3 ;  /* 0x000000ffff067224 */ /* 0x000fc400078e0003 */
[----:B-1----:R-:W-:-:S08]  /*00e0*/  IMAD R5, R4, UR6, R5 ;  /* 0x0000000604057c24 */ /* 0x002fd0000f8e0205 */
[----:B0-----:R-:W-:Y:S05]  /*00f0*/  @!P0 BRA `(.L_x_1) ;  /* 0x00000000003c8947 */ /* 0x001fea0003800000 */
[----:B------:R-:W0:Y:S01]  /*0100*/  LDC.64 R10, c[0x0][0x388] ;  /* 0x0000e200ff0a7b82 */ /* 0x000e220000000a00 */
[----:B------:R-:W-:Y:S01]  /*0110*/  BSSY.RECONVERGENT B0, `(.L_x_1) ;  /* 0x000000d000007945 */ /* 0x000fe20003800200 */
[----:B------:R-:W-:Y:S01]  /*0120*/  IMAD.MOV.U32 R6, RZ, RZ, RZ ;  /* 0x000000ffff067224 */ /* 0x000fe200078e00ff */
[----:B------:R-:W1:Y:S06]  /*0130*/  LDCU UR6, c[0x0][0x398] ;  /* 0x00007300ff0677ac */ /* 0x000e6c0008000800 */
.L_x_3:
[----:B-1----:R-:W-:-:S04]  /*0140*/  IMAD.U32 R7, RZ, RZ, UR6 ;  /* 0x00000006ff077e24 */ /* 0x002fc8000f8e00ff */
[----:B------:R-:W-:-:S04]  /*0150*/  IMAD R9, R5, R7, R6 ;  /* 0x0000000705097224 */ /* 0x000fc800078e0206 */
[----:B0-----:R-:W-:-:S06]  /*0160*/  IMAD.WIDE R8, R9, 0x4, R10 ;  /* 0x0000000409087825 */ /* 0x001fcc00078e020a */
[----:B------:R-:W2:Y:S02]  /*0170*/  LDG.E.CONSTANT R9, desc[UR4][R8.64] ;  /* 0x0000000408097981 */ /* 0x000ea4000c1e9900 */
[----:B--2--5:R-:W-:-:S13]  /*0180*/  FSETP.GE.AND P0, PT, R9, R0, PT ;  /* 0x000000000900720b */ /* 0x024fda0003f06000 */
[----:B------:R-:W-:Y:S05]  /*0190*/  @P0 BRA `(.L_x_2) ;  /* 0x0000000000100947 */ /* 0x000fea0003800000 */
[----:B------:R-:W-:-:S05]  /*01a0*/  VIADD R6, R6, 0x1 ;  /* 0x0000000106067836 */ /* 0x000fca0000000000 */
[----:B------:R-:W-:-:S13]  /*01b0*/  ISETP.NE.AND P0, PT, R6, R7, PT ;  /* 0x000000070600720c */ /* 0x000fda0003f05270 */
[----:B------:R-:W-:Y:S05]  /*01c0*/  @P0 BRA `(.L_x_3) ;  /* 0xfffffffc00dc0947 */ /* 0x000fea000383ffff */
[----:B------:R-:W-:-:S07]  /*01d0*/  IMAD.MOV.U32 R6, RZ, RZ, R3 ;  /* 0x000000ffff067224 */ /* 0x000fce00078e0003 */
.L_x_2:
[----:B------:R-:W-:Y:S05]  /*01e0*/  BSYNC.RECONVERGENT B0 ;  /* 0x0000000000007941 */ /* 0x000fea0003800200 */
.L_x_1:
[----:B------:R-:W0:Y:S01]  /*01f0*/  LDC.64 R8, c[0x0][0x388] ;  /* 0x0000e200ff087b82 */ /* 0x000e220000000a00 */
[----:B------:R-:W-:Y:S01]  /*0200*/  ISETP.GE.AND P0, PT, R6, 0x1, PT ;  /* 0x000000010600780c */ /* 0x000fe20003f06270 */
[----:B------:R-:W-:Y:S02]  /*0210*/  IMAD R3, R5, R7, R6 ;  /* 0x0000000705037224 */ /* 0x000fe400078e0206 */
[----:B------:R-:W-:Y:S02]  /*0220*/  IMAD.MOV.U32 R7, RZ, RZ, RZ ;  /* 0x000000ffff077224 */ /* 0x000fe400078e00ff */
[----:B0-----:R-:W-:-:S08]  /*0230*/  IMAD.WIDE R8, R3, 0x4, R8 ;  /* 0x0000000403087825 */ /* 0x001fd000078e0208 */
[----:B------:R-:W2:Y:S04]  /*0240*/  @P0 LDG.E.CONSTANT R7, desc[UR4][R8.64+-0x4] ;  /* 0xfffffc0408070981 */ /* 0x000ea8000c1e9900 */
[----:B------:R-:W3:Y:S01]  /*0250*/  LDG.E.CONSTANT R3, desc[UR4][R8.64] ;  /* 0x0000000408037981 */ /* 0x000ee2000c1e9900 */
[----:B------:R-:W0:Y:S01]  /*0260*/  LDCU UR6, c[0x0][0x370] ;  /* 0x00006e00ff0677ac */ /* 0x000e220008000800 */
[----:B------:R-:W-:Y:S01]  /*0270*/  BSSY.RECONVERGENT B0, `(.L_x_4) ;  /* 0x000000f000007945 */ /* 0x000fe20003800200 */
[--C-:B--2--5:R-:W-:Y:S01]  /*0280*/  FADD R0, R0, -R7.reuse ;  /* 0x8000000700007221 */ /* 0x124fe20000000000 */
[----:B---3--:R-:W-:-:S04]  /*0290*/  @P0 FADD R3, R3, -R7 ;  /* 0x8000000703030221 */ /* 0x008fc80000000000 */
[----:B------:R-:W1:Y:S01]  /*02a0*/  MUFU.RCP R10, R3 ;  /* 0x00000003000a7308 */ /* 0x000e620000001000 */
[----:B------:R-:W-:-:S07]  /*02b0*/  FSETP.GT.AND P2, PT, R3, 9.9999999747524270788e-07, PT ;  /* 0x358637bd0300780b */ /* 0x000fce0003f44000 */
[----:B------:R-:W2:Y:S01]  /*02c0*/  FCHK P0, R0, R3 ;  /* 0x0000000300007302 */ /* 0x000ea20000000000 */
[----:B-1----:R-:W-:-:S04]  /*02d0*/  FFMA R11, R10, -R3, 1 ;  /* 0x3f8000000a0b7423 */ /* 0x002fc80000000803 */
[----:B------:R-:W-:-:S04]  /*02e0*/  FFMA R11, R10, R11, R10 ;  /* 0x0000000b0a0b7223 */ /* 0x000fc8000000000a */
[----:B------:R-:W-:-:S04]  /*02f0*/  FFMA R10, R0, R11, RZ ;  /* 0x0000000b000a7223 */ /* 0x000fc800000000ff */
[----:B------:R-:W-:-:S04]  /*0300*/  FFMA R7, R10, -R3, R0 ;  /* 0x800000030a077223 */ /* 0x000fc80000000000 */
[----:B------:R-:W-:Y:S01]  /*0310*/  FFMA R7, R11, R7, R10 ;  /* 0x000000070b077223 */ /* 0x000fe2000000000a */
[----:B0-2---:R-:W-:Y:S06]  /*0320*/  @!P0 BRA `(.L_x_5) ;  /* 0x00000000000c8947 */ /* 0x005fec0003800000 */
[----:B------:R-:W-:-:S07]  /*0330*/  MOV R8, 0x350 ;  /* 0x0000035000087802 */ /* 0x000fce0000000f00 */
[----:B------:R-:W-:Y:S05]  /*0340*/  CALL.REL.NOINC `($__internal_1_$__cuda_sm3x_div_rn_noftz_f32_slowpath) ;  /* 0x0000000400347944 */ /* 0x000fea0003c00000 */
[----:B------:R-:W-:-:S07]  /*0350*/  IMAD.MOV.U32 R7, RZ, RZ, R0 ;  /* 0x000000ffff077224 */ /* 0x000fce00078e0000 */
.L_x_5:
[----:B------:R-:W-:Y:S05]  /*0360*/  BSYNC.RECONVERGENT B0 ;  /* 0x0000000000007941 */ /* 0x000fea0003800200 */
.L_x_4:
[----:B------:R-:W0:Y:S01]  /*0370*/  LDCU UR7, c[0x0][0x398] ;  /* 0x00007300ff0777ac */ /* 0x000e220008000800 */
[----:B------:R-:W-:Y:S02]  /*0380*/  I2FP.F32.S32 R6, R6 ;  /* 0x0000000600067245 */ /* 0x000fe40000201400 */
[----:B0-----:R-:W-:-:S05]  /*0390*/  I2FP.F32.S32 R0, UR7 ;  /* 0x0000000700007c45 */ /* 0x001fca0008201400 */
[----:B------:R-:W-:-:S05]  /*03a0*/  VIADD R3, R0, 0x1800000 ;  /* 0x0180000000037836 */ /* 0x000fca0000000000 */
[----:B------:R-:W-:Y:S02]  /*03b0*/  LOP3.LUT R8, R3, 0x7f800000, RZ, 0xc0, !PT ;  /* 0x7f80000003087812 */ /* 0x000fe400078ec0ff */
[----:B------:R-:W-:Y:S02]  /*03c0*/  FSEL R3, R7, 1, P2 ;  /* 0x3f80000007037808 */ /* 0x000fe40001000000 */
[----:B------:R-:W-:-:S03]  /*03d0*/  ISETP.GT.U32.AND P0, PT, R8, 0x1ffffff, PT ;  /* 0x01ffffff0800780c */ /* 0x000fc60003f04070 */
[----:B------:R-:W-:-:S10]  /*03e0*/  FADD R3, R3, R6 ;  /* 0x0000000603037221 */ /* 0x000fd40000000000 */
[----:B------:R-:W-:Y:S05]  /*03f0*/  @P0 BRA `(.L_x_6) ;  /* 0x00000000000c0947 */ /* 0x000fea0003800000 */
[----:B------:R-:W-:-:S07]  /*0400*/  MOV R6, 0x420 ;  /* 0x0000042000067802 */ /* 0x000fce0000000f00 */
[----:B------:R-:W-:Y:S05]  /*0410*/  CALL.REL.NOINC `($__internal_0_$__cuda_sm20_rcp_rn_f32_slowpath) ;  /* 0x0000000000307944 */ /* 0x000fea0003c00000 */
[----:B------:R-:W-:Y:S05]  /*0420*/  BRA `(.L_x_7) ;  /* 0x0000000000107947 */ /* 0x000fea0003800000 */
.L_x_6:
[----:B------:R-:W0:Y:S02]  /*0430*/  MUFU.RCP R7, R0 ;  /* 0x0000000000077308 */ /* 0x000e240000001000 */
[----:B0-----:R-:W-:-:S04]  /*0440*/  FFMA R6, R0, R7, -1 ;  /* 0xbf80000000067423 */ /* 0x001fc80000000007 */
[----:B------:R-:W-:-:S04]  /*0450*/  FADD.FTZ R6, -R6, -RZ ;  /* 0x800000ff06067221 */ /* 0x000fc80000010100 */
[----:B------:R-:W-:-:S07]  /*0460*/  FFMA R8, R7, R6, R7 ;  /* 0x0000000607087223 */ /* 0x000fce0000000007 */
.L_x_7:
[----:B------:R-:W0:Y:S01]  /*0470*/  LDC.64 R6, c[0x0][0x390] ;  /* 0x0000e400ff067b82 */ /* 0x000e220000000a00 */
[----:B------:R-:W-:-:S04]  /*0480*/  IMAD R2, R2, UR6, RZ ;  /* 0x0000000602027c24 */ /* 0x000fc8000f8e02ff */
[----:B------:R-:W-:Y:S02]  /*0490*/  IMAD R9, R2, R4, R5 ;  /* 0x0000000402097224 */ /* 0x000fe400078e0205 */
[----:B------:R-:W-:Y:S02]  /*04a0*/  FMUL R5, R3, R8 ;  /* 0x0000000803057220 */ /* 0x000fe40000400000 */
[----:B0-----:R-:W-:-:S05]  /*04b0*/  IMAD.WIDE.U32 R2, R9, 0x4, R6 ;  /* 0x0000000409027825 */ /* 0x001fca00078e0006 */
[----:B------:R-:W-:Y:S01]  /*04c0*/  STG.E desc[UR4][R2.64], R5 ;  /* 0x0000000502007986 */ /* 0x000fe2000c101904 */
[----:B------:R-:W-:Y:S05]  /*04d0*/  EXIT ;  /* 0x000000000000794d */ /* 0x000fea0003800000 */
        .weak           $__internal_0_$__cuda_sm20_rcp_rn_f32_slowpath
        .type           $__internal_0_$__cuda_sm20_rcp_rn_f32_slowpath,@function
        .size           $__internal_0_$__cuda_sm20_rcp_rn_f32_slowpath,($__internal_1_$__cuda_sm3x_div_rn_noftz_f32_slowpath - $__internal_0_$__cuda_sm20_rcp_rn_f32_slowpath)
$__internal_0_$__cuda_sm20_rcp_rn_f32_slowpath:
[----:B------:R-:W-:-:S05]  /*04e0*/  IMAD.SHL.U32 R7, R0, 0x2, RZ ;  /* 0x0000000200077824 */ /* 0x000fca00078e00ff */
[----:B------:R-:W-:-:S04]  /*04f0*/  SHF.R.U32.HI R7, RZ, 0x18, R7 ;  /* 0x00000018ff077819 */ /* 0x000fc80000011607 */
[----:B------:R-:W-:-:S13]  /*0500*/  ISETP.NE.U32.AND P0, PT, R7, RZ, PT ;  /* 0x000000ff0700720c */ /* 0x000fda0003f05070 */
[----:B------:R-:W-:Y:S05]  /*0510*/  @P0 BRA `(.L_x_8) ;  /* 0x00000000002c0947 */ /* 0x000fea0003800000 */
[----:B------:R-:W-:-:S05]  /*0520*/  IMAD.SHL.U32 R7, R0, 0x2, RZ ;  /* 0x0000000200077824 */ /* 0x000fca00078e00ff */
[----:B------:R-:W-:-:S13]  /*0530*/  ISETP.NE.AND P0, PT, R7, RZ, PT ;  /* 0x000000ff0700720c */ /* 0x000fda0003f05270 */
[----:B------:R0:W1:Y:S01]  /*0540*/  @!P0 MUFU.RCP R7, R0 ;  /* 0x0000000000078308 */ /* 0x0000620000001000 */
[----:B------:R-:W-:Y:S05]  /*0550*/  @!P0 BRA `(.L_x_9) ;  /* 0x0000000000a48947 */ /* 0x000fea0003800000 */
[----:B------:R-:W-:-:S04]  /*0560*/  FFMA R8, R0, 1.84467440737095516160e+19, RZ ;  /* 0x5f80000000087823 */ /* 0x000fc800000000ff */
[----:B-1----:R-:W0:Y:S02]  /*0570*/  MUFU.RCP R7, R8 ;  /* 0x0000000800077308 */ /* 0x002e240000001000 */
[----:B0-----:R-:W-:-:S04]  /*0580*/  FFMA R0, R8, R7, -1 ;  /* 0xbf80000008007423 */ /* 0x001fc80000000007 */
[----:B------:R-:W-:-:S04]  /*0590*/  FADD.FTZ R0, -R0, -RZ ;  /* 0x800000ff00007221 */ /* 0x000fc80000010100 */
[----:B------:R-:W-:-:S04]  /*05a0*/  FFMA R0, R7, R0, R7 ;  /* 0x0000000007007223 */ /* 0x000fc80000000007 */
[----:B------:R-:W-:Y:S01]  /*05b0*/  FFMA R7, R0, 1.84467440737095516160e+19, RZ ;  /* 0x5f80000000077823 */ /* 0x000fe200000000ff */
[----:B------:R-:W-:Y:S06]  /*05c0*/  BRA `(.L_x_9) ;  /* 0x0000000000887947 */ /* 0x000fec0003800000 */
.L_x_8:
[----:B------:R-:W-:-:S05]  /*05d0*/  VIADD R8, R7, 0xffffff03 ;  /* 0xffffff0307087836 */ /* 0x000fca0000000000 */
[----:B------:R-:W-:-:S13]  /*05e0*/  ISETP.GT.U32.AND P0, PT, R8, 0x1, PT ;  /* 0x000000010800780c */ /* 0x000fda0003f04070 */
[----:B------:R-:W-:Y:S05]  /*05f0*/  @P0 BRA `(.L_x_10) ;  /* 0x0000000000780947 */ /* 0x000fea0003800000 */
[----:B------:R-:W-:Y:S01]  /*0600*/  LOP3.LUT R9, R0, 0x7fffff, RZ, 0xc0, !PT ;  /* 0x007fffff00097812 */ /* 0x000fe200078ec0ff */
[----:B------:R-:W-:-:S03]  /*0610*/  IMAD.MOV.U32 R13, RZ, RZ, 0x3 ;  /* 0x00000003ff0d7424 */ /* 0x000fc600078e00ff */
[----:B------:R-:W-:Y:S02]  /*0620*/  LOP3.LUT R9, R9, 0x3f800000, RZ, 0xfc, !PT ;  /* 0x3f80000009097812 */ /* 0x000fe400078efcff */
[----:B------:R-:W-:Y:S02]  /*0630*/  SHF.L.U32 R14, R13, R8, RZ ;  /* 0x000000080d0e7219 */ /* 0x000fe400000006ff */
[----:B------:R-:W0:Y:S02]  /*0640*/  MUFU.RCP R10, R9 ;  /* 0x00000009000a7308 */ /* 0x000e240000001000 */
[----:B0-----:R-:W-:-:S04]  /*0650*/  FFMA R11, R9, R10, -1 ;  /* 0xbf800000090b7423 */ /* 0x001fc8000000000a */
[----:B------:R-:W-:-:S04]  /*0660*/  FADD.FTZ R11, -R11, -RZ ;  /* 0x800000ff0b0b7221 */ /* 0x000fc80000010100 */
[CCC-:B------:R-:W-:Y:S01]  /*0670*/  FFMA.RM R12, R10.reuse, R11.reuse, R10.reuse ;  /* 0x0000000b0a0c7223 */ /* 0x1c0fe2000000400a */
[----:B------:R-:W-:-:S04]  /*0680*/  FFMA.RP R11, R10, R11, R10 ;  /* 0x0000000b0a0b7223 */ /* 0x000fc8000000800a */
[C---:B------:R-:W-:Y:S02]  /*0690*/  LOP3.LUT R10, R12.reuse, 0x7fffff, RZ, 0xc0, !PT ;  /* 0x007fffff0c0a7812 */ /* 0x040fe400078ec0ff */
[----:B------:R-:W-:Y:S02]  /*06a0*/  FSETP.NEU.FTZ.AND P0, PT, R12, R11, PT ;  /* 0x0000000b0c00720b */ /* 0x000fe40003f1d000 */
[----:B------:R-:W-:Y:S02]  /*06b0*/  LOP3.LUT R11, R10, 0x800000, RZ, 0xfc, !PT ;  /* 0x008000000a0b7812 */ /* 0x000fe400078efcff */
[----:B------:R-:W-:Y:S02]  /*06c0*/  SEL R10, RZ, 0xffffffff, !P0 ;  /* 0xffffffffff0a7807 */ /* 0x000fe40004000000 */
[----:B------:R-:W-:-:S03]  /*06d0*/  LOP3.LUT R9, R14, R11, RZ, 0xc0, !PT ;  /* 0x0000000b0e097212 */ /* 0x000fc600078ec0ff */
[----:B------:R-:W-:Y:S01]  /*06e0*/  IMAD.MOV R10, RZ, RZ, -R10 ;  /* 0x000000ffff0a7224 */ /* 0x000fe200078e0a0a */
[----:B------:R-:W-:-:S04]  /*06f0*/  SHF.R.U32.HI R9, RZ, R8, R9 ;  /* 0x00000008ff097219 */ /* 0x000fc80000011609 */
[----:B------:R-:W-:Y:S02]  /*0700*/  LOP3.LUT P1, RZ, R10, R8, R11, 0xf8, !PT ;  /* 0x000000080aff7212 */ /* 0x000fe4000782f80b */
[C---:B------:R-:W-:Y:S02]  /*0710*/  LOP3.LUT P0, RZ, R9.reuse, 0x1, RZ, 0xc0, !PT ;  /* 0x0000000109ff7812 */ /* 0x040fe4000780c0ff */
[----:B------:R-:W-:-:S04]  /*0720*/  LOP3.LUT P2, RZ, R9, 0x2, RZ, 0xc0, !PT ;  /* 0x0000000209ff7812 */ /* 0x000fc8000784c0ff */
[----:B------:R-:W-:Y:S02]  /*0730*/  PLOP3.LUT P0, PT, P0, P1, P2, 0xe0, 0x0 ;  /* 0x000000000000781c */ /* 0x000fe40000703c20 */
[----:B------:R-:W-:Y:S02]  /*0740*/  LOP3.LUT P1, RZ, R0, 0x7fffff, RZ, 0xc0, !PT ;  /* 0x007fffff00ff7812 */ /* 0x000fe4000782c0ff */
[----:B------:R-:W-:-:S05]  /*0750*/  SEL R8, RZ, 0x1, !P0 ;  /* 0x00000001ff087807 */ /* 0x000fca0004000000 */
[----:B------:R-:W-:-:S05]  /*0760*/  IMAD.MOV R8, RZ, RZ, -R8 ;  /* 0x000000ffff087224 */ /* 0x000fca00078e0a08 */
[----:B------:R-:W-:Y:S01]  /*0770*/  ISETP.GE.AND P0, PT, R8, RZ, PT ;  /* 0x000000ff0800720c */ /* 0x000fe20003f06270 */
[----:B------:R-:W-:-:S05]  /*0780*/  VIADD R8, R7, 0xffffff04 ;  /* 0xffffff0407087836 */ /* 0x000fca0000000000 */
[----:B------:R-:W-:-:S07]  /*0790*/  SHF.R.U32.HI R7, RZ, R8, R11 ;  /* 0x00000008ff077219 */ /* 0x000fce000001160b */
[----:B------:R-:W-:-:S04]  /*07a0*/  @!P0 VIADD R7, R7, 0x1 ;  /* 0x0000000107078836 */ /* 0x000fc80000000000 */
[----:B------:R-:W-:-:S05]  /*07b0*/  @!P1 IMAD.SHL.U32 R7, R7, 0x2, RZ ;  /* 0x0000000207079824 */ /* 0x000fca00078e00ff */
[----:B------:R-:W-:Y:S01]  /*07c0*/  LOP3.LUT R7, R7, 0x80000000, R0, 0xf8, !PT ;  /* 0x8000000007077812 */ /* 0x000fe200078ef800 */
[----:B------:R-:W-:Y:S06]  /*07d0*/  BRA `(.L_x_9) ;  /* 0x0000000000047947 */ /* 0x000fec0003800000 */
.L_x_10:
[----:B------:R2:W3:Y:S02]  /*07e0*/  MUFU.RCP R7, R0 ;  /* 0x0000000000077308 */ /* 0x0004e40000001000 */
.L_x_9:
[----:B-1-3--:R-:W-:Y:S01]  /*07f0*/  MOV R8, R7 ;  /* 0x0000000700087202 */ /* 0x00afe20000000f00 */
[----:B------:R-:W-:-:S04]  /*0800*/  IMAD.MOV.U32 R7, RZ, RZ, 0x0 ;  /* 0x00000000ff077424 */ /* 0x000fc800078e00ff */
[----:B0-2---:R-:W-:Y:S05]  /*0810*/  RET.REL.NODEC R6 `(_Z11interpolatePKfS0_Pfi) ;  /* 0xfffffff406f87950 */ /* 0x005fea0003c3ffff */
        .weak           $__internal_1_$__cuda_sm3x_div_rn_noftz_f32_slowpath
        .type           $__internal_1_$__cuda_sm3x_div_rn_noftz_f32_slowpath,@function
        .size           $__internal_1_$__cuda_sm3x_div_rn_noftz_f32_slowpath,(.L_x_49 - $__internal_1_$__cuda_sm3x_div_rn_noftz_f32_slowpath)
$__internal_1_$__cuda_sm3x_div_rn_noftz_f32_slowpath:
[----:B------:R-:W-:Y:S01]  /*0820*/  SHF.R.U32.HI R9, RZ, 0x17, R3 ;  /* 0x00000017ff097819 */ /* 0x000fe20000011603 */
[----:B------:R-:W-:Y:S01]  /*0830*/  BSSY.RECONVERGENT B1, `(.L_x_11) ;  /* 0x0000063000017945 */ /* 0x000fe20003800200 */
[--C-:B------:R-:W-:Y:S02]  /*0840*/  SHF.R.U32.HI R7, RZ, 0x17, R0.reuse ;  /* 0x00000017ff077819 */ /* 0x100fe40000011600 */
[----:B------:R-:W-:Y:S01]  /*0850*/  LOP3.LUT R15, R9, 0xff, RZ, 0xc0, !PT ;  /* 0x000000ff090f7812 */ /* 0x000fe200078ec0ff */
[----:B------:R-:W-:Y:S01]  /*0860*/  IMAD.MOV.U32 R9, RZ, RZ, R0 ;  /* 0x000000ffff097224 */ /* 0x000fe200078e0000 */
[----:B------:R-:W-:-:S03]  /*0870*/  LOP3.LUT R10, R7, 0xff, RZ, 0xc0, !PT ;  /* 0x000000ff070a7812 */ /* 0x000fc600078ec0ff */
[----:B------:R-:W-:Y:S02]  /*0880*/  VIADD R12, R15, 0xffffffff ;  /* 0xffffffff0f0c7836 */ /* 0x000fe40000000000 */
[----:B------:R-:W-:-:S03]  /*0890*/  VIADD R11, R10, 0xffffffff ;  /* 0xffffffff0a0b7836 */ /* 0x000fc60000000000 */
[----:B------:R-:W-:-:S04]  /*08a0*/  ISETP.GT.U32.AND P0, PT, R12, 0xfd, PT ;  /* 0x000000fd0c00780c */ /* 0x000fc80003f04070 */
[----:B------:R-:W-:-:S13]  /*08b0*/  ISETP.GT.U32.OR P0, PT, R11, 0xfd, P0 ;  /* 0x000000fd0b00780c */ /* 0x000fda0000704470 */
[----:B------:R-:W-:Y:S01]  /*08c0*/  @!P0 IMAD.MOV.U32 R7, RZ, RZ, RZ ;  /* 0x000000ffff078224 */ /* 0x000fe200078e00ff */
[----:B------:R-:W-:Y:S06]  /*08d0*/  @!P0 BRA `(.L_x_12) ;  /* 0x00000000005c8947 */ /* 0x000fec0003800000 */
[----:B------:R-:W-:Y:S02]  /*08e0*/  FSETP.GTU.FTZ.AND P1, PT, |R3|, +INF , PT ;  /* 0x7f8000000300780b */ /* 0x000fe40003f3c200 */
[----:B------:R-:W-:-:S04]  /*08f0*/  FSETP.GTU.FTZ.AND P0, PT, |R0|, +INF , PT ;  /* 0x7f8000000000780b */ /* 0x000fc80003f1c200 */
[----:B------:R-:W-:-:S13]  /*0900*/  PLOP3.LUT P0, PT, P0, P1, PT, 0xf8, 0x8f ;  /* 0x00000000008f781c */ /* 0x000fda0000703f70 */
[----:B------:R-:W-:Y:S05]  /*0910*/  @P0 BRA `(.L_x_13) ;  /* 0x00000004004c0947 */ /* 0x000fea0003800000 */
[----:B------:R-:W-:-:S13]  /*0920*/  LOP3.LUT P0, RZ, R3, 0x7fffffff, R9, 0xc8, !PT ;  /* 0x7fffffff03ff7812 */ /* 0x000fda000780c809 */
[----:B------:R-:W-:Y:S05]  /*0930*/  @!P0 BRA `(.L_x_14) ;  /* 0x00000004003c8947 */ /* 0x000fea0003800000 */
[C---:B------:R-:W-:Y:S02]  /*0940*/  FSETP.NEU.FTZ.AND P3, PT, |R0|.reuse, +INF , PT ;  /* 0x7f8000000000780b */ /* 0x040fe40003f7d200 */
[----:B------:R-:W-:Y:S02]  /*0950*/  FSETP.NEU.FTZ.AND P1, PT, |R3|, +INF , PT ;  /* 0x7f8000000300780b */ /* 0x000fe40003f3d200 */
[----:B------:R-:W-:-:S11]  /*0960*/  FSETP.NEU.FTZ.AND P0, PT, |R0|, +INF , PT ;  /* 0x7f8000000000780b */ /* 0x000fd60003f1d200 */
[----:B------:R-:W-:Y:S05]  /*0970*/  @!P1 BRA !P3, `(.L_x_14) ;  /* 0x00000004002c9947 */ /* 0x000fea0005800000 */
[----:B------:R-:W-:-:S04]  /*0980*/  LOP3.LUT P3, RZ, R9, 0x7fffffff, RZ, 0xc0, !PT ;  /* 0x7fffffff09ff7812 */ /* 0x000fc8000786c0ff */
[----:B------:R-:W-:-:S13]  /*0990*/  PLOP3.LUT P1, PT, P1, P3, PT, 0x2f, 0xf2 ;  /* 0x0000000000f2781c */ /* 0x000fda0000f26577 */
[----:B------:R-:W-:Y:S05]  /*09a0*/  @P1 BRA `(.L_x_15) ;  /* 0x0000000400181947 */ /* 0x000fea0003800000 */
[----:B------:R-:W-:-:S04]  /*09b0*/  LOP3.LUT P1, RZ, R3, 0x7fffffff, RZ, 0xc0, !PT ;  /* 0x7fffffff03ff7812 */ /* 0x000fc8000782c0ff */
[----:B------:R-:W-:-:S13]  /*09c0*/  PLOP3.LUT P0, PT, P0, P1, PT, 0x2f, 0xf2 ;  /* 0x0000000000f2781c */ /* 0x000fda0000702577 */
[----:B------:R-:W-:Y:S05]  /*09d0*/  @P0 BRA `(.L_x_16) ;  /* 0x0000000400000947 */ /* 0x000fea0003800000 */
[----:B------:R-:W-:Y:S02]  /*09e0*/  ISETP.GE.AND P0, PT, R11, RZ, PT ;  /* 0x000000ff0b00720c */ /* 0x000fe40003f06270 */
[----:B------:R-:W-:-:S11]  /*09f0*/  ISETP.GE.AND P1, PT, R12, RZ, PT ;  /* 0x000000ff0c00720c */ /* 0x000fd60003f26270 */
[----:B------:R-:W-:Y:S02]  /*0a00*/  @P0 IMAD.MOV.U32 R7, RZ, RZ, RZ ;  /* 0x000000ffff070224 */ /* 0x000fe400078e00ff */
[----:B------:R-:W-:Y:S01]  /*0a10*/  @!P0 FFMA R9, R0, 1.84467440737095516160e+19, RZ ;  /* 0x5f80000000098823 */ /* 0x000fe200000000ff */
[----:B------:R-:W-:Y:S02]  /*0a20*/  @!P0 IMAD.MOV.U32 R7, RZ, RZ, -0x40 ;  /* 0xffffffc0ff078424 */ /* 0x000fe400078e00ff */
[----:B------:R-:W-:Y:S02]  /*0a30*/  @!P1 FFMA R3, R3, 1.84467440737095516160e+19, RZ ;  /* 0x5f80000003039823 */ /* 0x000fe400000000ff */
[----:B------:R-:W-:-:S07]  /*0a40*/  @!P1 VIADD R7, R7, 0x40 ;  /* 0x0000004007079836 */ /* 0x000fce0000000000 */
.L_x_12:
[----:B------:R-:W-:Y:S01]  /*0a50*/  LEA R0, R15, 0xc0800000, 0x17 ;  /* 0xc08000000f007811 */ /* 0x000fe200078eb8ff */
[----:B------:R-:W-:Y:S01]  /*0a60*/  BSSY.RECONVERGENT B2, `(.L_x_17) ;  /* 0x0000036000027945 */ /* 0x000fe20003800200 */
[----:B------:R-:W-:-:S03]  /*0a70*/  IADD3 R10, PT, PT, R10, -0x7f, RZ ;  /* 0xffffff810a0a7810 */ /* 0x000fc60007ffe0ff */
[----:B------:R-:W-:Y:S02]  /*0a80*/  IMAD.IADD R3, R3, 0x1, -R0 ;  /* 0x0000000103037824 */ /* 0x000fe400078e0a00 */
[C---:B------:R-:W-:Y:S01]  /*0a90*/  IMAD R0, R10.reuse, -0x800000, R9 ;  /* 0xff8000000a007824 */ /* 0x040fe200078e0209 */
[----:B------:R-:W-:Y:S01]  /*0aa0*/  IADD3 R10, PT, PT, R10, 0x7f, -R15 ;  /* 0x0000007f0a0a7810 */ /* 0x000fe20007ffe80f */
[----:B------:R-:W0:Y:S01]  /*0ab0*/  MUFU.RCP R11, R3 ;  /* 0x00000003000b7308 */ /* 0x000e220000001000 */
[----:B------:R-:W-:-:S03]  /*0ac0*/  FADD.FTZ R13, -R3, -RZ ;  /* 0x800000ff030d7221 */ /* 0x000fc60000010100 */
[----:B------:R-:W-:Y:S02]  /*0ad0*/  IMAD.IADD R10, R10, 0x1, R7 ;  /* 0x000000010a0a7824 */ /* 0x000fe400078e0207 */
[----:B0-----:R-:W-:-:S04]  /*0ae0*/  FFMA R12, R11, R13, 1 ;  /* 0x3f8000000b0c7423 */ /* 0x001fc8000000000d */
[----:B------:R-:W-:-:S04]  /*0af0*/  FFMA R14, R11, R12, R11 ;  /* 0x0000000c0b0e7223 */ /* 0x000fc8000000000b */
[----:B------:R-:W-:-:S04]  /*0b00*/  FFMA R9, R0, R14, RZ ;  /* 0x0000000e00097223 */ /* 0x000fc800000000ff */
[----:B------:R-:W-:-:S04]  /*0b10*/  FFMA R12, R13, R9, R0 ;  /* 0x000000090d0c7223 */ /* 0x000fc80000000000 */
[----:B------:R-:W-:-:S04]  /*0b20*/  FFMA R9, R14, R12, R9 ;  /* 0x0000000c0e097223 */ /* 0x000fc80000000009 */
[----:B------:R-:W-:-:S04]  /*0b30*/  FFMA R12, R13, R9, R0 ;  /* 0x000000090d0c7223 */ /* 0x000fc80000000000 */
[----:B------:R-:W-:-:S05]  /*0b40*/  FFMA R0, R14, R12, R9 ;  /* 0x0000000c0e007223 */ /* 0x000fca0000000009 */
[----:B------:R-:W-:-:S04]  /*0b50*/  SHF.R.U32.HI R3, RZ, 0x17, R0 ;  /* 0x00000017ff037819 */ /* 0x000fc80000011600 */
[----:B------:R-:W-:-:S05]  /*0b60*/  LOP3.LUT R3, R3, 0xff, RZ, 0xc0, !PT ;  /* 0x000000ff03037812 */ /* 0x000fca00078ec0ff */
[----:B------:R-:W-:-:S04]  /*0b70*/  IMAD.IADD R11, R3, 0x1, R10 ;  /* 0x00000001030b7824 */ /* 0x000fc800078e020a */
[----:B------:R-:W-:-:S05]  /*0b80*/  VIADD R3, R11, 0xffffffff ;  /* 0xffffffff0b037836 */ /* 0x000fca0000000000 */
[----:B------:R-:W-:-:S13]  /*0b90*/  ISETP.GE.U32.AND P0, PT, R3, 0xfe, PT ;  /* 0x000000fe0300780c */ /* 0x000fda0003f06070 */
[----:B------:R-:W-:Y:S05]  /*0ba0*/  @!P0 BRA `(.L_x_18) ;  /* 0x0000000000808947 */ /* 0x000fea0003800000 */
[----:B------:R-:W-:-:S13]  /*0bb0*/  ISETP.GT.AND P0, PT, R11, 0xfe, PT ;  /* 0x000000fe0b00780c */ /* 0x000fda0003f04270 */
[----:B------:R-:W-:Y:S05]  /*0bc0*/  @P0 BRA `(.L_x_19) ;  /* 0x00000000006c0947 */ /* 0x000fea0003800000 */
[----:B------:R-:W-:-:S13]  /*0bd0*/  ISETP.GE.AND P0, PT, R11, 0x1, PT ;  /* 0x000000010b00780c */ /* 0x000fda0003f06270 */
[----:B------:R-:W-:Y:S05]  /*0be0*/  @P0 BRA `(.L_x_20) ;  /* 0x0000000000740947 */ /* 0x000fea0003800000 */
[----:B------:R-:W-:Y:S02]  /*0bf0*/  ISETP.GE.AND P0, PT, R11, -0x18, PT ;  /* 0xffffffe80b00780c */ /* 0x000fe40003f06270 */
[----:B------:R-:W-:-:S11]  /*0c00*/  LOP3.LUT R0, R0, 0x80000000, RZ, 0xc0, !PT ;  /* 0x8000000000007812 */ /* 0x000fd600078ec0ff */
[----:B------:R-:W-:Y:S05]  /*0c10*/  @!P0 BRA `(.L_x_20) ;  /* 0x0000000000688947 */ /* 0x000fea0003800000 */
[CCC-:B------:R-:W-:Y:S01]  /*0c20*/  FFMA.RZ R3, R14.reuse, R12.reuse, R9.reuse ;  /* 0x0000000c0e037223 */ /* 0x1c0fe2000000c009 */
[CCC-:B------:R-:W-:Y:S01]  /*0c30*/  FFMA.RM R10, R14.reuse, R12.reuse, R9.reuse ;  /* 0x0000000c0e0a7223 */ /* 0x1c0fe20000004009 */
[C---:B------:R-:W-:Y:S02]  /*0c40*/  ISETP.NE.AND P3, PT, R11.reuse, RZ, PT ;  /* 0x000000ff0b00720c */ /* 0x040fe40003f65270 */
[----:B------:R-:W-:Y:S02]  /*0c50*/  ISETP.NE.AND P1, PT, R11, RZ, PT ;  /* 0x000000ff0b00720c */ /* 0x000fe40003f25270 */
[----:B------:R-:W-:Y:S01]  /*0c60*/  LOP3.LUT R7, R3, 0x7fffff, RZ, 0xc0, !PT ;  /* 0x007fffff03077812 */ /* 0x000fe200078ec0ff */
[----:B------:R-:W-:Y:S01]  /*0c70*/  FFMA.RP R3, R14, R12, R9 ;  /* 0x0000000c0e037223 */ /* 0x000fe20000008009 */
[----:B------:R-:W-:Y:S02]  /*0c80*/  VIADD R12, R11, 0x20 ;  /* 0x000000200b0c7836 */ /* 0x000fe40000000000 */
[----:B------:R-:W-:Y:S01]  /*0c90*/  LOP3.LUT R7, R7, 0x800000, RZ, 0xfc, !PT ;  /* 0x0080000007077812 */ /* 0x000fe200078efcff */
[----:B------:R-:W-:Y:S01]  /*0ca0*/  IMAD.MOV R9, RZ, RZ, -R11 ;  /* 0x000000ffff097224 */ /* 0x000fe200078e0a0b */
[----:B------:R-:W-:-:S02]  /*0cb0*/  FSETP.NEU.FTZ.AND P0, PT, R3, R10, PT ;  /* 0x0000000a0300720b */ /* 0x000fc40003f1d000 */
[----:B------:R-:W-:Y:S02]  /*0cc0*/  SHF.L.U32 R12, R7, R12, RZ ;  /* 0x0000000c070c7219 */ /* 0x000fe400000006ff */
[----:B------:R-:W-:Y:S02]  /*0cd0*/  SEL R10, R9, RZ, P3 ;  /* 0x000000ff090a7207 */ /* 0x000fe40001800000 */
[----:B------:R-:W-:Y:S02]  /*0ce0*/  ISETP.NE.AND P1, PT, R12, RZ, P1 ;  /* 0x000000ff0c00720c */ /* 0x000fe40000f25270 */
[----:B------:R-:W-:Y:S02]  /*0cf0*/  SHF.R.U32.HI R10, RZ, R10, R7 ;  /* 0x0000000aff0a7219 */ /* 0x000fe40000011607 */
[----:B------:R-:W-:Y:S02]  /*0d00*/  PLOP3.LUT P0, PT, P0, P1, PT, 0xf8, 0x8f ;  /* 0x00000000008f781c */ /* 0x000fe40000703f70 */
[----:B------:R-:W-:-:S02]  /*0d10*/  SHF.R.U32.HI R12, RZ, 0x1, R10 ;  /* 0x00000001ff0c7819 */ /* 0x000fc4000001160a */
[----:B------:R-:W-:-:S04]  /*0d20*/  SEL R3, RZ, 0x1, !P0 ;  /* 0x00000001ff037807 */ /* 0x000fc80004000000 */
[----:B------:R-:W-:-:S04]  /*0d30*/  LOP3.LUT R3, R3, 0x1, R12, 0xf8, !PT ;  /* 0x0000000103037812 */ /* 0x000fc800078ef80c */
[----:B------:R-:W-:-:S05]  /*0d40*/  LOP3.LUT R3, R3, R10, RZ, 0xc0, !PT ;  /* 0x0000000a03037212 */ /* 0x000fca00078ec0ff */
[----:B------:R-:W-:-:S05]  /*0d50*/  IMAD.IADD R3, R12, 0x1, R3 ;  /* 0x000000010c037824 */ /* 0x000fca00078e0203 */
[----:B------:R-:W-:Y:S01]  /*0d60*/  LOP3.LUT R0, R3, R0, RZ, 0xfc, !PT ;  /* 0x0000000003007212 */ /* 0x000fe200078efcff */
[----:B------:R-:W-:Y:S06]  /*0d70*/  BRA `(.L_x_20) ;  /* 0x0000000000107947 */ /* 0x000fec0003800000 */
.L_x_19:
[----:B------:R-:W-:-:S04]  /*0d80*/  LOP3.LUT R0, R0, 0x80000000, RZ, 0xc0, !PT ;  /* 0x8000000000007812 */ /* 0x000fc800078ec0ff */
[----:B------:R-:W-:Y:S01]  /*0d90*/  LOP3.LUT R0, R0, 0x7f800000, RZ, 0xfc, !PT ;  /* 0x7f80000000007812 */ /* 0x000fe200078efcff */
[----:B------:R-:W-:Y:S06]  /*0da0*/  BRA `(.L_x_20) ;  /* 0x0000000000047947 */ /* 0x000fec0003800000 */
.L_x_18:
[----:B------:R-:W-:-:S07]  /*0db0*/  IMAD R0, R10, 0x800000, R0 ;  /* 0x008000000a007824 */ /* 0x000fce00078e0200 */
.L_x_20:
[----:B------:R-:W-:Y:S05]  /*0dc0*/  BSYNC.RECONVERGENT B2 ;  /* 0x0000000000027941 */ /* 0x000fea0003800200 */
.L_x_17:
[----:B------:R-:W-:Y:S05]  /*0dd0*/  BRA `(.L_x_21) ;  /* 0x0000000000207947 */ /* 0x000fea0003800000 */
.L_x_16:
[----:B------:R-:W-:-:S04]  /*0de0*/  LOP3.LUT R0, R3, 0x80000000, R9, 0x48, !PT ;  /* 0x8000000003007812 */ /* 0x000fc800078e4809 */
[----:B------:R-:W-:Y:S01]  /*0df0*/  LOP3.LUT R0, R0, 0x7f800000, RZ, 0xfc, !PT ;  /* 0x7f80000000007812 */ /* 0x000fe200078efcff */
[----:B------:R-:W-:Y:S06]  /*0e00*/  BRA `(.L_x_21) ;  /* 0x0000000000147947 */ /* 0x000fec0003800000 */
.L_x_15:
[----:B------:R-:W-:Y:S01]  /*0e10*/  LOP3.LUT R0, R3, 0x80000000, R9, 0x48, !PT ;  /* 0x8000000003007812 */ /* 0x000fe200078e4809 */
[----:B------:R-:W-:Y:S06]  /*0e20*/  BRA `(.L_x_21) ;  /* 0x00000000000c7947 */ /* 0x000fec0003800000 */
.L_x_14:
[----:B------:R-:W0:Y:S01]  /*0e30*/  MUFU.RSQ R0, -QNAN ;  /* 0xffc0000000007908 */ /* 0x000e220000001400 */
[----:B------:R-:W-:Y:S05]  /*0e40*/  BRA `(.L_x_21) ;  /* 0x0000000000047947 */ /* 0x000fea0003800000 */
.L_x_13:
[----:B------:R-:W-:-:S07]  /*0e50*/  FADD.FTZ R0, R0, R3 ;  /* 0x0000000300007221 */ /* 0x000fce0000010000 */
.L_x_21:
[----:B------:R-:W-:Y:S05]  /*0e60*/  BSYNC.RECONVERGENT B1 ;  /* 0x0000000000017941 */ /* 0x000fea0003800200 */
.L_x_11:
[----:B------:R-:W-:-:S04]  /*0e70*/  IMAD.MOV.U32 R9, RZ, RZ, 0x0 ;  /* 0x00000000ff097424 */ /* 0x000fc800078e00ff */
[----:B0-----:R-:W-:Y:S05]  /*0e80*/  RET.REL.NODEC R8 `(_Z11interpolatePKfS0_Pfi) ;  /* 0xfffffff0085c7950 */ /* 0x001fea0003c3ffff */
.L_x_22:
        /* <DEDUP_REMOVED lines=15> */
.L_x_49:


//--------------------- .text._Z3cdfPKiiiiiPf     --------------------------
	.section	.text._Z3cdfPKiiiiiPf,"ax",@progbits
	.align	128
        .global         _Z3cdfPKiiiiiPf
        .type           _Z3cdfPKiiiiiPf,@function
        .size           _Z3cdfPKiiiiiPf,(.L_x_50 - _Z3cdfPKiiiiiPf)
        .other          _Z3cdfPKiiiiiPf,@"STO_CUDA_ENTRY STV_DEFAULT"
_Z3cdfPKiiiiiPf:
.text._Z3cdfPKiiiiiPf:
[----:B------:R-:W-:Y:S01]  /*0000*/  LDC R1, c[0x0][0x37c] ;  /* 0x0000df00ff017b82 */ /* 0x000fe20000000800 */
[----:B------:R-:W0:Y:S07]  /*0010*/  S2R R3, SR_TID.X ;  /* 0x0000000000037919 */ /* 0x000e2e0000002100 */
[----:B------:R-:W-:Y:S01]  /*0020*/  S2UR UR4, SR_CTAID.X ;  /* 0x00000000000479c3 */ /* 0x000fe20000002500 */
[----:B------:R-:W1:Y:S01]  /*0030*/  LDCU UR6, c[0x0][0x38c] ;  /* 0x00007180ff0677ac */ /* 0x000e620008000800 */
[----:B------:R-:W2:Y:S06]  /*0040*/  LDCU.64 UR8, c[0x0][0x358] ;  /* 0x00006b00ff0877ac */ /* 0x000eac0008000a00 */
[----:B------:R-:W1:Y:S08]  /*0050*/  S2UR UR5, SR_CTAID.Y ;  /* 0x00000000000579c3 */ /* 0x000e700000002600 */
[----:B------:R-:W0:Y:S08]  /*0060*/  LDC R2, c[0x0][0x390] ;  /* 0x0000e400ff027b82 */ /* 0x000e300000000800 */
[----:B------:R-:W3:Y:S01]  /*0070*/  LDC.64 R4, c[0x0][0x380] ;  /* 0x0000e000ff047b82 */ /* 0x000ee20000000a00 */
[----:B-1----:R-:W-:-:S06]  /*0080*/  UIMAD UR4, UR4, UR6, UR5 ;  /* 0x00000006040472a4 */ /* 0x002fcc000f8e0205 */
[----:B0-----:R-:W-:-:S04]  /*0090*/  IMAD R2, R2, UR4, R3 ;  /* 0x0000000402027c24 */ /* 0x001fc8000f8e0203 */
[----:B---3--:R-:W-:-:S06]  /*00a0*/  IMAD.WIDE R4, R2, 0x4, R4 ;  /* 0x0000000402047825 */ /* 0x008fcc00078e0204 */
[----:B--2---:R-:W2:Y:S01]  /*00b0*/  LDG.E.CONSTANT R4, desc[UR8][R4.64] ;  /* 0x0000000804047981 */ /* 0x004ea2000c1e9900 */
[----:B------:R-:W0:Y:S01]  /*00c0*/  S2UR UR5, SR_CgaCtaId ;  /* 0x00000000000579c3 */ /* 0x000e220000008800 */
[----:B------:R-:W-:Y:S01]  /*00d0*/  UMOV UR4, 0x400 ;  /* 0x0000040000047882 */ /* 0x000fe20000000000 */
[C---:B------:R-:W-:Y:S01]  /*00e0*/  ISETP.GE.U32.AND P0, PT, R3.reuse, 0xf, PT ;  /* 0x0000000f0300780c */ /* 0x040fe20003f06070 */
[----:B------:R-:W-:Y:S01]  /*00f0*/  VIADD R0, R3, 0x1 ;  /* 0x0000000103007836 */ /* 0x000fe20000000000 */
[----:B------:R-:W-:Y:S01]  /*0100*/  BSSY.RECONVERGENT B0, `(.L_x_23) ;  /* 0x000001f000007945 */ /* 0x000fe20003800200 */
[----:B------:R-:W-:-:S03]  /*0110*/  IMAD.MOV.U32 R20, RZ, RZ, RZ ;  /* 0x000000ffff147224 */ /* 0x000fc600078e00ff */
[----:B------:R-:W-:-:S04]  /*0120*/  LOP3.LUT R21, R0, 0xf, RZ, 0xc0, !PT ;  /* 0x0000000f00157812 */ /* 0x000fc800078ec0ff */
[----:B------:R-:W-:Y:S01]  /*0130*/  ISETP.NE.AND P1, PT, R21, RZ, PT ;  /* 0x000000ff1500720c */ /* 0x000fe20003f25270 */
[----:B0-----:R-:W-:-:S06]  /*0140*/  ULEA UR4, UR5, UR4, 0x18 ;  /* 0x0000000405047291 */ /* 0x001fcc000f8ec0ff */
[----:B------:R-:W-:Y:S01]  /*0150*/  LEA R7, R3, UR4, 0x2 ;  /* 0x0000000403077c11 */ /* 0x000fe2000f8e10ff */
[----:B------:R-:W-:-:S04]  /*0160*/  IMAD.MOV.U32 R3, RZ, RZ, RZ ;  /* 0x000000ffff037224 */ /* 0x000fc800078e00ff */
[----:B--2---:R0:W-:Y:S01]  /*0170*/  STS [R7], R4 ;  /* 0x0000000407007388 */ /* 0x0041e20000000800 */
[----:B------:R-:W-:Y:S06]  /*0180*/  BAR.SYNC.DEFER_BLOCKING 0x0 ;  /* 0x0000000000007b1d */ /* 0x000fec0000010000 */
[----:B------:R-:W-:Y:S05]  /*0190*/  @!P0 BRA `(.L_x_24) ;  /* 0x0000000000548947 */ /* 0x000fea0003800000 */
[----:B------:R-:W-:Y:S01]  /*01a0*/  UIADD3 UR5, UPT, UPT, UR4, 0x20, URZ ;  /* 0x0000002004057890 */ /* 0x000fe2000fffe0ff */
[----:B------:R-:W-:Y:S01]  /*01b0*/  LOP3.LUT R3, R0, 0x7f0, RZ, 0xc0, !PT ;  /* 0x000007f000037812 */ /* 0x000fe200078ec0ff */
[----:B------:R-:W-:-:S04]  /*01c0*/  IMAD.MOV.U32 R20, RZ, RZ, RZ ;  /* 0x000000ffff147224 */ /* 0x000fc800078e00ff */
[----:B------:R-:W-:Y:S02]  /*01d0*/  IMAD.U32 R22, RZ, RZ, UR5 ;  /* 0x00000005ff167e24 */ /* 0x000fe4000f8e00ff */
[----:B------:R-:W-:-:S07]  /*01e0*/  IMAD.MOV R23, RZ, RZ, -R3 ;  /* 0x000000ffff177224 */ /* 0x000fce00078e0a03 */
.L_x_25:
[----:B0-----:R-:W0:Y:S01]  /*01f0*/  LDS.128 R4, [R22+-0x20] ;  /* 0xffffe00016047984 */ /* 0x001e220000000c00 */
[----:B------:R-:W-:-:S03]  /*0200*/  VIADD R23, R23, 0x10 ;  /* 0x0000001017177836 */ /* 0x000fc60000000000 */
[----:B------:R-:W1:Y:S02]  /*0210*/  LDS.128 R8, [R22+-0x10] ;  /* 0xfffff00016087984 */ /* 0x000e640000000c00 */
[----:B------:R-:W-:Y:S02]  /*0220*/  ISETP.NE.AND P0, PT, R23, RZ, PT ;  /* 0x000000ff1700720c */ /* 0x000fe40003f05270 */
[----:B------:R-:W2:Y:S04]  /*0230*/  LDS.128 R12, [R22] ;  /* 0x00000000160c7984 */ /* 0x000ea80000000c00 */
[----:B------:R3:W4:Y:S02]  /*0240*/  LDS.128 R16, [R22+0x10] ;  /* 0x0000100016107984 */ /* 0x0007240000000c00 */
[----:B---3--:R-:W-:Y:S01]  /*0250*/  VIADD R22, R22, 0x40 ;  /* 0x0000004016167836 */ /* 0x008fe20000000000 */
[----:B0-----:R-:W-:-:S04]  /*0260*/  IADD3 R4, PT, PT, R5, R4, R20 ;  /* 0x0000000405047210 */ /* 0x001fc80007ffe014 */
[----:B------:R-:W-:-:S04]  /*0270*/  IADD3 R4, PT, PT, R7, R6, R4 ;  /* 0x0000000607047210 */ /* 0x000fc80007ffe004 */
[----:B-1----:R-:W-:-:S04]  /*0280*/  IADD3 R4, PT, PT, R9, R8, R4 ;  /* 0x0000000809047210 */ /* 0x002fc80007ffe004 */
[----:B------:R-:W-:-:S04]  /*0290*/  IADD3 R4, PT, PT, R11, R10, R4 ;  /* 0x0000000a0b047210 */ /* 0x000fc80007ffe004 */
[----:B--2---:R-:W-:-:S04]  /*02a0*/  IADD3 R4, PT, PT, R13, R12, R4 ;  /* 0x0000000c0d047210 */ /* 0x004fc80007ffe004 */
[----:B------:R-:W-:-:S04]  /*02b0*/  IADD3 R4, PT, PT, R15, R14, R4 ;  /* 0x0000000e0f047210 */ /* 0x000fc80007ffe004 */
[----:B----4-:R-:W-:-:S04]  /*02c0*/  IADD3 R4, PT, PT, R17, R16, R4 ;  /* 0x0000001011047210 */ /* 0x010fc80007ffe004 */
[----:B------:R-:W-:Y:S01]  /*02d0*/  IADD3 R20, PT, PT, R19, R18, R4 ;  /* 0x0000001213147210 */ /* 0x000fe20007ffe004 */
[----:B------:R-:W-:Y:S06]  /*02e0*/  @P0 BRA `(.L_x_25) ;  /* 0xfffffffc00c00947 */ /* 0x000fec000383ffff */
.L_x_24:
[----:B------:R-:W-:Y:S05]  /*02f0*/  BSYNC.RECONVERGENT B0 ;  /* 0x0000000000007941 */ /* 0x000fea0003800200 */
.L_x_23:
[----:B------:R-:W-:Y:S04]  /*0300*/  BSSY.RECONVERGENT B0, `(.L_x_26) ;  /* 0x000001f000007945 */ /* 0x000fe80003800200 */
[----:B------:R-:W-:Y:S05]  /*0310*/  @!P1 BRA `(.L_x_27) ;  /* 0x0000000000749947 */ /* 0x000fea0003800000 */
[----:B------:R-:W-:-:S13]  /*0320*/  ISETP.GE.U32.AND P0, PT, R21, 0x8, PT ;  /* 0x000000081500780c */ /* 0x000fda0003f06070 */
[C---:B------:R-:W-:Y:S01]  /*0330*/  @P0 LEA R12, R3.reuse, UR4, 0x2 ;  /* 0x00000004030c0c11 */ /* 0x040fe2000f8e10ff */
[----:B------:R-:W-:-:S04]  /*0340*/  @P0 VIADD R3, R3, 0x8 ;  /* 0x0000000803030836 */ /* 0x000fc80000000000 */
[----:B0-----:R-:W0:Y:S04]  /*0350*/  @P0 LDS.128 R4, [R12] ;  /* 0x000000000c040984 */ /* 0x001e280000000c00 */
[----:B------:R-:W1:Y:S01]  /*0360*/  @P0 LDS.128 R8, [R12+0x10] ;  /* 0x000010000c080984 */ /* 0x000e620000000c00 */
[----:B0-----:R-:W-:Y:S02]  /*0370*/  @P0 IADD3 R5, PT, PT, R5, R4, R20 ;  /* 0x0000000405050210 */ /* 0x001fe40007ffe014 */
[----:B------:R-:W-:Y:S02]  /*0380*/  LOP3.LUT R4, R0, 0x7, RZ, 0xc0, !PT ;  /* 0x0000000700047812 */ /* 0x000fe400078ec0ff */
[----:B------:R-:W-:Y:S02]  /*0390*/  @P0 IADD3 R5, PT, PT, R7, R6, R5 ;  /* 0x0000000607050210 */ /* 0x000fe40007ffe005 */
[----:B------:R-:W-:-:S02]  /*03a0*/  ISETP.NE.AND P1, PT, R4, RZ, PT ;  /* 0x000000ff0400720c */ /* 0x000fc40003f25270 */
[----:B-1----:R-:W-:-:S04]  /*03b0*/  @P0 IADD3 R5, PT, PT, R9, R8, R5 ;  /* 0x0000000809050210 */ /* 0x002fc80007ffe005 */
[----:B------:R-:W-:-:S07]  /*03c0*/  @P0 IADD3 R20, PT, PT, R11, R10, R5 ;  /* 0x0000000a0b140210 */ /* 0x000fce0007ffe005 */
[----:B------:R-:W-:Y:S05]  /*03d0*/  @!P1 BRA `(.L_x_27) ;  /* 0x0000000000449947 */ /* 0x000fea0003800000 */
[----:B------:R-:W-:Y:S02]  /*03e0*/  ISETP.GE.U32.AND P0, PT, R4, 0x4, PT ;  /* 0x000000040400780c */ /* 0x000fe40003f06070 */
[----:B------:R-:W-:-:S04]  /*03f0*/  LOP3.LUT R0, R0, 0x3, RZ, 0xc0, !PT ;  /* 0x0000000300007812 */ /* 0x000fc800078ec0ff */
[----:B------:R-:W-:-:S07]  /*0400*/  ISETP.NE.AND P1, PT, R0, RZ, PT ;  /* 0x000000ff0000720c */ /* 0x000fce0003f25270 */
[C---:B------:R-:W-:Y:S01]  /*0410*/  @P0 LEA R4, R3.reuse, UR4, 0x2 ;  /* 0x0000000403040c11 */ /* 0x040fe2000f8e10ff */
[----:B------:R-:W-:-:S05]  /*0420*/  @P0 VIADD R3, R3, 0x4 ;  /* 0x0000000403030836 */ /* 0x000fca0000000000 */
[----:B------:R-:W0:Y:S02]  /*0430*/  @P0 LDS.128 R4, [R4] ;  /* 0x0000000004040984 */ /* 0x000e240000000c00 */
[----:B0-----:R-:W-:-:S04]  /*0440*/  @P0 IADD3 R5, PT, PT, R5, R4, R20 ;  /* 0x0000000405050210 */ /* 0x001fc80007ffe014 */
[----:B------:R-:W-:Y:S01]  /*0450*/  @P0 IADD3 R20, PT, PT, R7, R6, R5 ;  /* 0x0000000607140210 */ /* 0x000fe20007ffe005 */
[----:B------:R-:W-:Y:S06]  /*0460*/  @!P1 BRA `(.L_x_27) ;  /* 0x0000000000209947 */ /* 0x000fec0003800000 */
[----:B------:R-:W-:Y:S01]  /*0470*/  LEA R3, R3, UR4, 0x2 ;  /* 0x0000000403037c11 */ /* 0x000fe2000f8e10ff */
[----:B------:R-:W-:-:S07]  /*0480*/  IMAD.MOV R0, RZ, RZ, -R0 ;  /* 0x000000ffff007224 */ /* 0x000fce00078e0a00 */
.L_x_28:
[----:B------:R0:W1:Y:S01]  /*0490*/  LDS R5, [R3] ;  /* 0x0000000003057984 */ /* 0x0000620000000800 */
[----:B------:R-:W-:-:S05]  /*04a0*/  VIADD R0, R0, 0x1 ;  /* 0x0000000100007836 */ /* 0x000fca0000000000 */
[----:B------:R-:W-:Y:S01]  /*04b0*/  ISETP.NE.AND P0, PT, R0, RZ, PT ;  /* 0x000000ff0000720c */ /* 0x000fe20003f05270 */
[----:B0-----:R-:W-:Y:S02]  /*04c0*/  VIADD R3, R3, 0x4 ;  /* 0x0000000403037836 */ /* 0x001fe40000000000 */
[----:B-1----:R-:W-:-:S10]  /*04d0*/  IMAD.IADD R20, R5, 0x1, R20 ;  /* 0x0000000105147824 */ /* 0x002fd400078e0214 */
[----:B------:R-:W-:Y:S05]  /*04e0*/  @P0 BRA `(.L_x_28) ;  /* 0xfffffffc00e80947 */ /* 0x000fea000383ffff */
.L_x_27:
[----:B------:R-:W-:Y:S05]  /*04f0*/  BSYNC.RECONVERGENT B0 ;  /* 0x0000000000007941 */ /* 0x000fea0003800200 */
.L_x_26:
[----:B------:R-:W1:Y:S01]  /*0500*/  LDCU UR4, c[0x0][0x394] ;  /* 0x00007280ff0477ac */ /* 0x000e620008000800 */
[----:B------:R-:W-:Y:S01]  /*0510*/  I2FP.F32.S32 R0, R20 ;  /* 0x0000001400007245 */ /* 0x000fe20000201400 */
[----:B------:R-:W-:Y:S01]  /*0520*/  BSSY.RECONVERGENT B0, `(.L_x_29) ;  /* 0x000000e000007945 */ /* 0x000fe20003800200 */
[----:B-1----:R-:W-:-:S04]  /*0530*/  I2FP.F32.S32 R3, UR4 ;  /* 0x0000000400037c45 */ /* 0x002fc80008201400 */
[----:B0-----:R-:W0:Y:S01]  /*0540*/  MUFU.RCP R4, R3 ;  /* 0x0000000300047308 */ /* 0x001e220000001000 */
[----:B------:R-:W-:Y:S07]  /*0550*/  BAR.SYNC.DEFER_BLOCKING 0x0 ;  /* 0x0000000000007b1d */ /* 0x000fee0000010000 */
[----:B------:R-:W1:Y:S01]  /*0560*/  FCHK P0, R0, R3 ;  /* 0x0000000300007302 */ /* 0x000e620000000000 */
[----:B0-----:R-:W-:-:S04]  /*0570*/  FFMA R5, -R3, R4, 1 ;  /* 0x3f80000003057423 */ /* 0x001fc80000000104 */
[----:B------:R-:W-:-:S04]  /*0580*/  FFMA R5, R4, R5, R4 ;  /* 0x0000000504057223 */ /* 0x000fc80000000004 */
[----:B------:R-:W-:-:S04]  /*0590*/  FFMA R4, R0, R5, RZ ;  /* 0x0000000500047223 */ /* 0x000fc800000000ff */
[----:B------:R-:W-:-:S04]  /*05a0*/  FFMA R6, -R3, R4, R0 ;  /* 0x0000000403067223 */ /* 0x000fc80000000100 */
[----:B------:R-:W-:Y:S01]  /*05b0*/  FFMA R7, R5, R6, R4 ;  /* 0x0000000605077223 */ /* 0x000fe20000000004 */
[----:B-1----:R-:W-:Y:S06]  /*05c0*/  @!P0 BRA `(.L_x_30) ;  /* 0x00000000000c8947 */ /* 0x002fec0003800000 */
[----:B------:R-:W-:-:S07]  /*05d0*/  MOV R4, 0x5f0 ;  /* 0x000005f000047802 */ /* 0x000fce0000000f00 */
[----:B------:R-:W-:Y:S05]  /*05e0*/  CALL.REL.NOINC `($__internal_2_$__cuda_sm3x_div_rn_noftz_f32_slowpath) ;  /* 0x0000000000187944 */ /* 0x000fea0003c00000 */
[----:B------:R-:W-:-:S07]  /*05f0*/  IMAD.MOV.U32 R7, RZ, RZ, R0 ;  /* 0x000000ffff077224 */ /* 0x000fce00078e0000 */
.L_x_30:
[----:B------:R-:W-:Y:S05]  /*0600*/  BSYNC.RECONVERGENT B0 ;  /* 0x0000000000007941 */ /* 0x000fea0003800200 */
.L_x_29:
[----:B------:R-:W0:Y:S02]  /*0610*/  LDC.64 R4, c[0x0][0x398] ;  /* 0x0000e600ff047b82 */ /* 0x000e240000000a00 */
[----:B0-----:R-:W-:-:S05]  /*0620*/  IMAD.WIDE R2, R2, 0x4, R4 ;  /* 0x0000000402027825 */ /* 0x001fca00078e0204 */
[----:B------:R-:W-:Y:S01]  /*0630*/  STG.E desc[UR8][R2.64], R7 ;  /* 0x0000000702007986 */ /* 0x000fe2000c101908 */
[----:B------:R-:W-:Y:S05]  /*0640*/  EXIT ;  /* 0x000000000000794d */ /* 0x000fea0003800000 */
        .weak           $__internal_2_$__cuda_sm3x_div_rn_noftz_f32_slowpath
        .type           $__internal_2_$__cuda_sm3x_div_rn_noftz_f32_slowpath,@function
        .size           $__internal_2_$__cuda_sm3x_div_rn_noftz_f32_slowpath,(.L_x_50 - $__internal_2_$__cuda_sm3x_div_rn_noftz_f32_slowpath)
$__internal_2_$__cuda_sm3x_div_rn_noftz_f32_slowpath:
[--C-:B------:R-:W-:Y:S01]  /*0650*/  SHF.R.U32.HI R6, RZ, 0x17, R3.reuse ;  /* 0x00000017ff067819 */ /* 0x100fe20000011603 */
[----:B------:R-:W-:Y:S01]  /*0660*/  BSSY.RECONVERGENT B1, `(.L_x_31) ;  /* 0x0000064000017945 */ /* 0x000fe20003800200 */
[--C-:B------:R-:W-:Y:S01]  /*0670*/  SHF.R.U32.HI R5, RZ, 0x17, R0.reuse ;  /* 0x00000017ff057819 */ /* 0x100fe20000011600 */
[----:B------:R-:W-:Y:S01]  /*0680*/  IMAD.MOV.U32 R8, RZ, RZ, R3 ;  /* 0x000000ffff087224 */ /* 0x000fe200078e0003 */
[----:B------:R-:W-:Y:S02]  /*0690*/  LOP3.LUT R6, R6, 0xff, RZ, 0xc0, !PT ;  /* 0x000000ff06067812 */ /* 0x000fe400078ec0ff */
[----:B------:R-:W-:Y:S01]  /*06a0*/  LOP3.LUT R10, R5, 0xff, RZ, 0xc0, !PT ;  /* 0x000000ff050a7812 */ /* 0x000fe200078ec0ff */
[----:B------:R-:W-:Y:S02]  /*06b0*/  IMAD.MOV.U32 R5, RZ, RZ, R0 ;  /* 0x000000ffff057224 */ /* 0x000fe400078e0000 */
        /* <DEDUP_REMOVED lines=29> */
.L_x_32:
[----:B------:R-:W-:Y:S01]  /*0890*/  LEA R3, R6, 0xc0800000, 0x17 ;  /* 0xc080000006037811 */ /* 0x000fe200078eb8ff */
[----:B------:R-:W-:Y:S04]  /*08a0*/  BSSY.RECONVERGENT B2, `(.L_x_37) ;  /* 0x0000036000027945 */ /* 0x000fe80003800200 */
[----:B------:R-:W-:Y:S02]  /*08b0*/  IMAD.IADD R8, R8, 0x1, -R3 ;  /* 0x0000000108087824 */ /* 0x000fe400078e0a03 */
[----:B------:R-:W-:Y:S02]  /*08c0*/  VIADD R3, R10, 0xffffff81 ;  /* 0xffffff810a037836 */ /* 0x000fe40000000000 */
[----:B------:R-:W0:Y:S01]  /*08d0*/  MUFU.RCP R9, R8 ;  /* 0x0000000800097308 */ /* 0x000e220000001000 */
[----:B------:R-:W-:Y:S01]  /*08e0*/  FADD.FTZ R11, -R8, -RZ ;  /* 0x800000ff080b7221 */ /* 0x000fe20000010100 */
[C---:B------:R-:W-:Y:S01]  /*08f0*/  IMAD R0, R3.reuse, -0x800000, R5 ;  /* 0xff80000003007824 */ /* 0x040fe200078e0205 */
[----:B------:R-:W-:-:S05]  /*0900*/  IADD3 R6, PT, PT, R3, 0x7f, -R6 ;  /* 0x0000007f03067810 */ /* 0x000fca0007ffe806 */
        /* <DEDUP_REMOVED lines=22> */
[C---:B------:R-:W-:Y:S02]  /*0a70*/  VIADD R8, R7.reuse, 0x20 ;  /* 0x0000002007087836 */ /* 0x040fe40000000000 */
[CCC-:B------:R-:W-:Y:S01]  /*0a80*/  FFMA.RM R6, R12.reuse, R10.reuse, R9.reuse ;  /* 0x0000000a0c067223 */ /* 0x1c0fe20000004009 */
[----:B------:R-:W-:Y:S02]  /*0a90*/  ISETP.NE.AND P2, PT, R7, RZ, PT ;  /* 0x000000ff0700720c */ /* 0x000fe40003f45270 */
[----:B------:R-:W-:Y:S01]  /*0aa0*/  LOP3.LUT R5, R3, 0x7fffff, RZ, 0xc0, !PT ;  /* 0x007fffff03057812 */ /* 0x000fe200078ec0ff */
[----:B------:R-:W-:Y:S01]  /*0ab0*/  FFMA.RP R3, R12, R10, R9 ;  /* 0x0000000a0c037223 */ /* 0x000fe20000008009 */
[----:B------:R-:W-:Y:S01]  /*0ac0*/  ISETP.NE.AND P1, PT, R7, RZ, PT ;  /* 0x000000ff0700720c */ /* 0x000fe20003f25270 */
[----:B------:R-:W-:Y:S01]  /*0ad0*/  IMAD.MOV R7, RZ, RZ, -R7 ;  /* 0x000000ffff077224 */ /* 0x000fe200078e0a07 */
[----:B------:R-:W-:-:S02]  /*0ae0*/  LOP3.LUT R5, R5, 0x800000, RZ, 0xfc, !PT ;  /* 0x0080000005057812 */ /* 0x000fc400078efcff */
[----:B------:R-:W-:Y:S02]  /*0af0*/  FSETP.NEU.FTZ.AND P0, PT, R3, R6, PT ;  /* 0x000000060300720b */ /* 0x000fe40003f1d000 */
[----:B------:R-:W-:Y:S02]  /*0b00*/  SHF.L.U32 R8, R5, R8, RZ ;  /* 0x0000000805087219 */ /* 0x000fe400000006ff */
[----:B------:R-:W-:Y:S02]  /*0b10*/  SEL R6, R7, RZ, P2 ;  /* 0x000000ff07067207 */ /* 0x000fe40001000000 */
[----:B------:R-:W-:Y:S02]  /*0b20*/  ISETP.NE.AND P1, PT, R8, RZ, P1 ;  /* 0x000000ff0800720c */ /* 0x000fe40000f25270 */
[----:B------:R-:W-:Y:S02]  /*0b30*/  SHF.R.U32.HI R6, RZ, R6, R5 ;  /* 0x00000006ff067219 */ /* 0x000fe40000011605 */
[----:B------:R-:W-:-:S02]  /*0b40*/  PLOP3.LUT P0, PT, P0, P1, PT, 0xf8, 0x8f ;  /* 0x00000000008f781c */ /* 0x000fc40000703f70 */
[----:B------:R-:W-:Y:S02]  /*0b50*/  SHF.R.U32.HI R8, RZ, 0x1, R6 ;  /* 0x00000001ff087819 */ /* 0x000fe40000011606 */
[----:B------:R-:W-:-:S04]  /*0b60*/  SEL R3, RZ, 0x1, !P0 ;  /* 0x00000001ff037807 */ /* 0x000fc80004000000 */
[----:B------:R-:W-:-:S04]  /*0b70*/  LOP3.LUT R3, R3, 0x1, R8, 0xf8, !PT ;  /* 0x0000000103037812 */ /* 0x000fc800078ef808 */
[----:B------:R-:W-:-:S05]  /*0b80*/  LOP3.LUT R3, R3, R6, RZ, 0xc0, !PT ;  /* 0x0000000603037212 */ /* 0x000fca00078ec0ff */
[----:B------:R-:W-:-:S05]  /*0b90*/  IMAD.IADD R3, R8, 0x1, R3 ;  /* 0x0000000108037824 */ /* 0x000fca00078e0203 */
[----:B------:R-:W-:Y:S01]  /*0ba0*/  LOP3.LUT R0, R3, R0, RZ, 0xfc, !PT ;  /* 0x0000000003007212 */ /* 0x000fe200078efcff */
[----:B------:R-:W-:Y:S06]  /*0bb0*/  BRA `(.L_x_40) ;  /* 0x0000000000107947 */ /* 0x000fec0003800000 */
.L_x_39:
[----:B------:R-:W-:-:S04]  /*0bc0*/  LOP3.LUT R0, R0, 0x80000000, RZ, 0xc0, !PT ;  /* 0x8000000000007812 */ /* 0x000fc800078ec0ff */
[----:B------:R-:W-:Y:S01]  /*0bd0*/  LOP3.LUT R0, R0, 0x7f800000, RZ, 0xfc, !PT ;  /* 0x7f80000000007812 */ /* 0x000fe200078efcff */
[----:B------:R-:W-:Y:S06]  /*0be0*/  BRA `(.L_x_40) ;  /* 0x0000000000047947 */ /* 0x000fec0003800000 */
.L_x_38:
[----:B------:R-:W-:-:S07]  /*0bf0*/  IMAD R0, R6, 0x800000, R0 ;  /* 0x0080000006007824 */ /* 0x000fce00078e0200 */
.L_x_40:
[----:B------:R-:W-:Y:S05]  /*0c00*/  BSYNC.RECONVERGENT B2 ;  /* 0x0000000000027941 */ /* 0x000fea0003800200 */
.L_x_37:
[----:B------:R-:W-:Y:S05]  /*0c10*/  BRA `(.L_x_41) ;  /* 0x0000000000207947 */ /* 0x000fea0003800000 */
.L_x_36:
[----:B------:R-:W-:-:S04]  /*0c20*/  LOP3.LUT R0, R8, 0x80000000, R5, 0x48, !PT ;  /* 0x8000000008007812 */ /* 0x000fc800078e4805 */
[----:B------:R-:W-:Y:S01]  /*0c30*/  LOP3.LUT R0, R0, 0x7f800000, RZ, 0xfc, !PT ;  /* 0x7f80000000007812 */ /* 0x000fe200078efcff */
[----:B------:R-:W-:Y:S06]  /*0c40*/  BRA `(.L_x_41) ;  /* 0x0000000000147947 */ /* 0x000fec0003800000 */
.L_x_35:
[----:B------:R-:W-:Y:S01]  /*0c50*/  LOP3.LUT R0, R8, 0x80000000, R5, 0x48, !PT ;  /* 0x8000000008007812 */ /* 0x000fe200078e4805 */
[----:B------:R-:W-:Y:S06]  /*0c60*/  BRA `(.L_x_41) ;  /* 0x00000000000c7947 */ /* 0x000fec0003800000 */
.L_x_34:
[----:B------:R-:W0:Y:S01]  /*0c70*/  MUFU.RSQ R0, -QNAN ;  /* 0xffc0000000007908 */ /* 0x000e220000001400 */
[----:B------:R-:W-:Y:S05]  /*0c80*/  BRA `(.L_x_41) ;  /* 0x0000000000047947 */ /* 0x000fea0003800000 */
.L_x_33:
[----:B------:R-:W-:-:S07]  /*0c90*/  FADD.FTZ R0, R0, R3 ;  /* 0x0000000300007221 */ /* 0x000fce0000010000 */
.L_x_41:
[----:B------:R-:W-:Y:S05]  /*0ca0*/  BSYNC.RECONVERGENT B1 ;  /* 0x0000000000017941 */ /* 0x000fea0003800200 */
.L_x_31:
[----:B------:R-:W-:-:S04]  /*0cb0*/  IMAD.MOV.U32 R5, RZ, RZ, 0x0 ;  /* 0x00000000ff057424 */ /* 0x000fc800078e00ff */
[----:B0-----:R-:W-:Y:S05]  /*0cc0*/  RET.REL.NODEC R4 `(_Z3cdfPKiiiiiPf) ;  /* 0xfffffff004cc7950 */ /* 0x001fea0003c3ffff */
.L_x_42:
        /* <DEDUP_REMOVED lines=11> */
.L_x_50:


//--------------------- .text._Z11hist_by_x_yPKfiiiPi --------------------------
	.section	.text._Z11hist_by_x_yPKfiiiPi,"ax",@progbits
	.align	128
        .global         _Z11hist_by_x_yPKfiiiPi
        .type           _Z11hist_by_x_yPKfiiiPi,@function
        .size           _Z11hist_by_x_yPKfiiiPi,(.L_x_54 - _Z11hist_by_x_yPKfiiiPi)
        .other          _Z11hist_by_x_yPKfiiiPi,@"STO_CUDA_ENTRY STV_DEFAULT"
_Z11hist_by_x_yPKfiiiPi:
.text._Z11hist_by_x_yPKfiiiPi:
[----:B------:R-:W-:Y:S01]  /*0000*/  LDC R1, c[0x0][0x37c] ;  /* 0x0000df00ff017b82 */ /* 0x000fe20000000800 */
[----:B------:R-:W0:Y:S07]  /*0010*/  S2R R6, SR_TID.X ;  /* 0x0000000000067919 */ /* 0x000e2e0000002100 */
[----:B------:R-:W1:Y:S01]  /*0020*/  S2UR UR4, SR_CTAID.X ;  /* 0x00000000000479c3 */ /* 0x000e620000002500 */
[----:B------:R-:W2:Y:S01]  /*0030*/  LDCU.64 UR10, c[0x0][0x358] ;  /* 0x00006b00ff0a77ac */ /* 0x000ea20008000a00 */
[----:B------:R-:W1:Y:S06]  /*0040*/  S2R R0, SR_CTAID.Y ;  /* 0x0000000000007919 */ /* 0x000e6c0000002600 */
[----:B------:R-:W-:Y:S08]  /*0050*/  BAR.SYNC.DEFER_BLOCKING 0x0 ;  /* 0x0000000000007b1d */ /* 0x000ff00000010000 */
[----:B------:R-:W0:Y:S08]  /*0060*/  LDC.64 R2, c[0x0][0x388] ;  /* 0x0000e200ff027b82 */ /* 0x000e300000000a00 */
[----:B------:R-:W1:Y:S08]  /*0070*/  LDC R7, c[0x0][0x390] ;  /* 0x0000e400ff077b82 */ /* 0x000e700000000800 */
[----:B------:R-:W3:Y:S01]  /*0080*/  LDC.64 R4, c[0x0][0x380] ;  /* 0x0000e000ff047b82 */ /* 0x000ee20000000a00 */
[----:B0-----:R-:W-:-:S02]  /*0090*/  IMAD R3, R6, R3, RZ ;  /* 0x0000000306037224 */ /* 0x001fc400078e02ff */
[----:B-1----:R-:W-:-:S04]  /*00a0*/  IMAD R0, R7, UR4, R0 ;  /* 0x0000000407007c24 */ /* 0x002fc8000f8e0200 */
[----:B------:R-:W-:-:S04]  /*00b0*/  IMAD R3, R3, R7, R0 ;  /* 0x0000000703037224 */ /* 0x000fc800078e0200 */
[----:B---3--:R-:W-:-:S06]  /*00c0*/  IMAD.WIDE R4, R3, 0x4, R4 ;  /* 0x0000000403047825 */ /* 0x008fcc00078e0204 */
[----:B--2---:R-:W2:Y:S01]  /*00d0*/  LDG.E.CONSTANT R4, desc[UR10][R4.64] ;  /* 0x0000000a04047981 */ /* 0x004ea2000c1e9900 */
[----:B------:R-:W0:Y:S01]  /*00e0*/  S2UR UR5, SR_CgaCtaId ;  /* 0x00000000000579c3 */ /* 0x000e220000008800 */
[----:B------:R-:W-:Y:S01]  /*00f0*/  I2FP.F32.S32 R3, R2 ;  /* 0x0000000200037245 */ /* 0x000fe20000201400 */
[----:B------:R-:W-:Y:S01]  /*0100*/  UMOV UR4, 0x400 ;  /* 0x0000040000047882 */ /* 0x000fe20000000000 */
[----:B------:R-:W-:-:S04]  /*0110*/  ISETP.GE.AND P0, PT, R2, 0x1, PT ;  /* 0x000000010200780c */ /* 0x000fc80003f06270 */
[----:B------:R-:W-:Y:S01]  /*0120*/  ISETP.NE.OR P0, PT, R6, RZ, !P0 ;  /* 0x000000ff0600720c */ /* 0x000fe20004705670 */
[----:B0-----:R-:W-:Y:S01]  /*0130*/  ULEA UR4, UR5, UR4, 0x18 ;  /* 0x0000000405047291 */ /* 0x001fe2000f8ec0ff */
[----:B--2---:R-:W-:-:S06]  /*0140*/  FMUL R3, R4, R3 ;  /* 0x0000000304037220 */ /* 0x004fcc0000400000 */
[----:B------:R-:W0:Y:S02]  /*0150*/  F2I.TRUNC.NTZ R3, R3 ;  /* 0x0000000300037305 */ /* 0x000e24000020f100 */
[----:B0-----:R-:W-:-:S05]  /*0160*/  LEA R6, R3, UR4, 0x2 ;  /* 0x0000000403067c11 */ /* 0x001fca000f8e10ff */
[----:B------:R0:W-:Y:S01]  /*0170*/  ATOMS.POPC.INC.32 RZ, [R6+URZ] ;  /* 0x0000000006ff7f8c */ /* 0x0001e2000d8000ff */
[----:B------:R-:W-:Y:S06]  /*0180*/  BAR.SYNC.DEFER_BLOCKING 0x0 ;  /* 0x0000000000007b1d */ /* 0x000fec0000010000 */
[----:B------:R-:W-:Y:S05]  /*0190*/  @P0 EXIT ;  /* 0x000000000000094d */ /* 0x000fea0003800000 */
[----:B------:R-:W-:Y:S01]  /*01a0*/  ISETP.GE.U32.AND P1, PT, R2, 0x8, PT ;  /* 0x000000080200780c */ /* 0x000fe20003f26070 */
[----:B------:R-:W-:Y:S01]  /*01b0*/  IMAD R0, R0, R2, RZ ;  /* 0x0000000200007224 */ /* 0x000fe200078e02ff */
[----:B------:R-:W-:Y:S01]  /*01c0*/  LOP3.LUT R16, R2, 0x7, RZ, 0xc0, !PT ;  /* 0x0000000702107812 */ /* 0x000fe200078ec0ff */
[----:B------:R-:W-:-:S03]  /*01d0*/  IMAD.MOV.U32 R3, RZ, RZ, RZ ;  /* 0x000000ffff037224 */ /* 0x000fc600078e00ff */
[----:B------:R-:W-:-:S07]  /*01e0*/  ISETP.NE.AND P0, PT, R16, RZ, PT ;  /* 0x000000ff1000720c */ /* 0x000fce0003f05270 */
[----:B------:R-:W-:Y:S06]  /*01f0*/  @!P1 BRA `(.L_x_43) ;  /* 0x0000000000649947 */ /* 0x000fec0003800000 */
[----:B------:R-:W1:Y:S01]  /*0200*/  LDCU.64 UR6, c[0x0][0x398] ;  /* 0x00007300ff0677ac */ /* 0x000e620008000a00 */
[----:B------:R-:W-:Y:S01]  /*0210*/  LOP3.LUT R3, R2, 0x7ffffff8, RZ, 0xc0, !PT ;  /* 0x7ffffff802037812 */ /* 0x000fe200078ec0ff */
[----:B------:R-:W-:Y:S01]  /*0220*/  IMAD.MOV.U32 R15, RZ, RZ, R0 ;  /* 0x000000ffff0f7224 */ /* 0x000fe200078e0000 */
[----:B------:R-:W-:-:S03]  /*0230*/  UIADD3 UR8, UPT, UPT, UR4, 0x10, URZ ;  /* 0x0000001004087890 */ /* 0x000fc6000fffe0ff */
[----:B------:R-:W-:Y:S01]  /*0240*/  IMAD.MOV R14, RZ, RZ, -R3 ;  /* 0x000000ffff0e7224 */ /* 0x000fe200078e0a03 */
[----:B-1----:R-:W-:-:S04]  /*0250*/  UIADD3 UR5, UP0, UPT, UR6, 0x10, URZ ;  /* 0x0000001006057890 */ /* 0x002fc8000ff1e0ff */
[----:B------:R-:W-:-:S12]  /*0260*/  UIADD3.X UR6, UPT, UPT, URZ, UR7, URZ, UP0, !UPT ;  /* 0x00000007ff067290 */ /* 0x000fd800087fe4ff */
.L_x_44:
[----:B-1----:R-:W1:Y:S01]  /*0270*/  LDS.128 R8, [UR8+-0x10] ;  /* 0xfffff008ff087984 */ /* 0x002e620008000c00 */
[----:B------:R-:W-:Y:S01]  /*0280*/  MOV R13, UR6 ;  /* 0x00000006000d7c02 */ /* 0x000fe20008000f00 */
[----:B------:R-:W-:Y:S02]  /*0290*/  IMAD.U32 R12, RZ, RZ, UR5 ;  /* 0x00000005ff0c7e24 */ /* 0x000fe4000f8e00ff */
[----:B0-----:R-:W0:Y:S01]  /*02a0*/  LDS.128 R4, [UR8] ;  /* 0x00000008ff047984 */ /* 0x001e220008000c00 */
[----:B------:R-:W-:Y:S01]  /*02b0*/  VIADD R14, R14, 0x8 ;  /* 0x000000080e0e7836 */ /* 0x000fe20000000000 */
[----:B------:R-:W-:Y:S01]  /*02c0*/  UIADD3 UR8, UPT, UPT, UR8, 0x20, URZ ;  /* 0x0000002008087890 */ /* 0x000fe2000fffe0ff */
[----:B------:R-:W-:-:S03]  /*02d0*/  IMAD.WIDE R12, R15, 0x4, R12 ;  /* 0x000000040f0c7825 */ /* 0x000fc600078e020c */
[----:B------:R-:W-:Y:S01]  /*02e0*/  ISETP.NE.AND P1, PT, R14, RZ, PT ;  /* 0x000000ff0e00720c */ /* 0x000fe20003f25270 */
[----:B------:R-:W-:Y:S01]  /*02f0*/  VIADD R15, R15, 0x8 ;  /* 0x000000080f0f7836 */ /* 0x000fe20000000000 */
[----:B-1----:R1:W-:Y:S04]  /*0300*/  STG.E desc[UR10][R12.64+-0x10], R8 ;  /* 0xfffff0080c007986 */ /* 0x0023e8000c10190a */
[----:B------:R1:W-:Y:S04]  /*0310*/  STG.E desc[UR10][R12.64+-0xc], R9 ;  /* 0xfffff4090c007986 */ /* 0x0003e8000c10190a */
[----:B------:R1:W-:Y:S04]  /*0320*/  STG.E desc[UR10][R12.64+-0x8], R10 ;  /* 0xfffff80a0c007986 */ /* 0x0003e8000c10190a */
[----:B------:R1:W-:Y:S04]  /*0330*/  STG.E desc[UR10][R12.64+-0x4], R11 ;  /* 0xfffffc0b0c007986 */ /* 0x0003e8000c10190a */
[----:B0-----:R1:W-:Y:S04]  /*0340*/  STG.E desc[UR10][R12.64], R4 ;  /* 0x000000040c007986 */ /* 0x0013e8000c10190a */
[----:B------:R1:W-:Y:S04]  /*0350*/  STG.E desc[UR10][R12.64+0x4], R5 ;  /* 0x000004050c007986 */ /* 0x0003e8000c10190a */
[----:B------:R1:W-:Y:S04]  /*0360*/  STG.E desc[UR10][R12.64+0x8], R6 ;  /* 0x000008060c007986 */ /* 0x0003e8000c10190a */
[----:B------:R1:W-:Y:S01]  /*0370*/  STG.E desc[UR10][R12.64+0xc], R7 ;  /* 0x00000c070c007986 */ /* 0x0003e2000c10190a */
[----:B------:R-:W-:Y:S05]  /*0380*/  @P1 BRA `(.L_x_44) ;  /* 0xfffffffc00b81947 */ /* 0x000fea000383ffff */
.L_x_43:
[----:B------:R-:W-:Y:S05]  /*0390*/  @!P0 EXIT ;  /* 0x000000000000894d */ /* 0x000fea0003800000 */
[----:B------:R-:W-:Y:S02]  /*03a0*/  ISETP.GE.U32.AND P0, PT, R16, 0x4, PT ;  /* 0x000000041000780c */ /* 0x000fe40003f06070 */
[----:B-1----:R-:W-:-:S04]  /*03b0*/  LOP3.LUT R12, R2, 0x3, RZ, 0xc0, !PT ;  /* 0x00000003020c7812 */ /* 0x002fc800078ec0ff */
[----:B------:R-:W-:-:S07]  /*03c0*/  ISETP.NE.AND P1, PT, R12, RZ, PT ;  /* 0x000000ff0c00720c */ /* 0x000fce0003f25270 */
[----:B------:R-:W-:Y:S06]  /*03d0*/  @!P0 BRA `(.L_x_45) ;  /* 0x00000000002c8947 */ /* 0x000fec0003800000 */
[C---:B0-----:R-:W-:Y:S01]  /*03e0*/  LEA R6, R3.reuse, UR4, 0x2 ;  /* 0x0000000403067c11 */ /* 0x041fe2000f8e10ff */
[----:B------:R-:W0:Y:S01]  /*03f0*/  LDC.64 R4, c[0x0][0x398] ;  /* 0x0000e600ff047b82 */ /* 0x000e220000000a00 */
[----:B------:R-:W-:Y:S01]  /*0400*/  IADD3 R7, PT, PT, R0, R3, RZ ;  /* 0x0000000300077210 */ /* 0x000fe20007ffe0ff */
[----:B------:R-:W-:Y:S02]  /*0410*/  VIADD R3, R3, 0x4 ;  /* 0x0000000403037836 */ /* 0x000fe40000000000 */
[----:B------:R-:W1:Y:S04]  /*0420*/  LDS.64 R8, [R6] ;  /* 0x0000000006087984 */ /* 0x000e680000000a00 */
[----:B------:R-:W2:Y:S01]  /*0430*/  LDS.64 R10, [R6+0x8] ;  /* 0x00000800060a7984 */ /* 0x000ea20000000a00 */
[----:B0-----:R-:W-:-:S05]  /*0440*/  IMAD.WIDE R4, R7, 0x4, R4 ;  /* 0x0000000407047825 */ /* 0x001fca00078e0204 */
[----:B-1----:R1:W-:Y:S04]  /*0450*/  STG.E desc[UR10][R4.64], R8 ;  /* 0x0000000804007986 */ /* 0x0023e8000c10190a */
[----:B------:R1:W-:Y:S04]  /*0460*/  STG.E desc[UR10][R4.64+0x4], R9 ;  /* 0x0000040904007986 */ /* 0x0003e8000c10190a */
[----:B--2---:R1:W-:Y:S04]  /*0470*/  STG.E desc[UR10][R4.64+0x8], R10 ;  /* 0x0000080a04007986 */ /* 0x0043e8000c10190a */
[----:B------:R1:W-:Y:S02]  /*0480*/  STG.E desc[UR10][R4.64+0xc], R11 ;  /* 0x00000c0b04007986 */ /* 0x0003e4000c10190a */
.L_x_45:
[----:B------:R-:W-:Y:S05]  /*0490*/  @!P1 EXIT ;  /* 0x000000000000994d */ /* 0x000fea0003800000 */
[----:B------:R-:W-:Y:S02]  /*04a0*/  ISETP.NE.AND P0, PT, R12, 0x1, PT ;  /* 0x000000010c00780c */ /* 0x000fe40003f05270 */
[----:B------:R-:W-:-:S04]  /*04b0*/  LOP3.LUT R2, R2, 0x1, RZ, 0xc0, !PT ;  /* 0x0000000102027812 */ /* 0x000fc800078ec0ff */
[----:B------:R-:W-:-:S07]  /*04c0*/  ISETP.NE.U32.AND P1, PT, R2, 0x1, PT ;  /* 0x000000010200780c */ /* 0x000fce0003f25070 */
[----:B------:R-:W-:Y:S06]  /*04d0*/  @!P0 BRA `(.L_x_46) ;  /* 0x0000000000208947 */ /* 0x000fec0003800000 */
[C---:B------:R-:W-:Y:S01]  /*04e0*/  LEA R2, R3.reuse, UR4, 0x2 ;  /* 0x0000000403027c11 */ /* 0x040fe2000f8e10ff */
[----:B-1----:R-:W1:Y:S01]  /*04f0*/  LDC.64 R4, c[0x0][0x398] ;  /* 0x0000e600ff047b82 */ /* 0x002e620000000a00 */
[----:B------:R-:W-:Y:S01]  /*0500*/  IMAD.IADD R9, R0, 0x1, R3 ;  /* 0x0000000100097824 */ /* 0x000fe200078e0203 */
[----:B------:R-:W-:Y:S02]  /*0510*/  IADD3 R3, PT, PT, R3, 0x2, RZ ;  /* 0x0000000203037810 */ /* 0x000fe40007ffe0ff */
[----:B0-----:R-:W0:Y:S01]  /*0520*/  LDS.64 R6, [R2] ;  /* 0x0000000002067984 */ /* 0x001e220000000a00 */
[----:B-1----:R-:W-:-:S05]  /*0530*/  IMAD.WIDE R4, R9, 0x4, R4 ;  /* 0x0000000409047825 */ /* 0x002fca00078e0204 */
[----:B0-----:R2:W-:Y:S04]  /*0540*/  STG.E desc[UR10][R4.64], R6 ;  /* 0x0000000604007986 */ /* 0x0015e8000c10190a */
[----:B------:R2:W-:Y:S02]  /*0550*/  STG.E desc[UR10][R4.64+0x4], R7 ;  /* 0x0000040704007986 */ /* 0x0005e4000c10190a */
.L_x_46:
[----:B------:R-:W-:Y:S05]  /*0560*/  @P1 EXIT ;  /* 0x000000000000194d */ /* 0x000fea0003800000 */
[----:B0-2---:R-:W-:Y:S01]  /*0570*/  LEA R6, R3, UR4, 0x2 ;  /* 0x0000000403067c11 */ /* 0x005fe2000f8e10ff */
[----:B-1----:R-:W0:Y:S01]  /*0580*/  LDC.64 R4, c[0x0][0x398] ;  /* 0x0000e600ff047b82 */ /* 0x002e220000000a00 */
[----:B------:R-:W-:-:S03]  /*0590*/  IMAD.IADD R3, R0, 0x1, R3 ;  /* 0x0000000100037824 */ /* 0x000fc600078e0203 */
[----:B------:R-:W1:Y:S01]  /*05a0*/  LDS R7, [R6] ;  /* 0x0000000006077984 */ /* 0x000e620000000800 */
[----:B0-----:R-:W-:-:S05]  /*05b0*/  IMAD.WIDE R2, R3, 0x4, R4 ;  /* 0x0000000403027825 */ /* 0x001fca00078e0204 */
[----:B-1----:R-:W-:Y:S01]  /*05c0*/  STG.E desc[UR10][R2.64], R7 ;  /* 0x0000000702007986 */ /* 0x002fe2000c10190a */
[----:B------:R-:W-:Y:S05]  /*05d0*/  EXIT ;  /* 0x000000000000794d */ /* 0x000fea0003800000 */
.L_x_47:
        /* <DEDUP_REMOVED lines=10> */
.L_x_54:


//--------------------- .nv.global.init           --------------------------
	.section	.nv.global.init,"aw",@progbits
	.align	4
.nv.global.init:
	.type		mrg32k3aM1SubSeq,@object
	.size		mrg32k3aM1SubSeq,(mrg32k3aM2SubSeq - mrg32k3aM1SubSeq)
mrg32k3aM1SubSeq:
        /*0000*/ 	.byte	0x0b, 0xcc, 0xee, 0x04, 0x73, 0x29, 0x8b, 0x6f, 0xf6, 0x53, 0x03, 0xf6, 0x23, 0xf6, 0xea, 0xda
        /* <DEDUP_REMOVED lines=125> */
	.type		mrg32k3aM2SubSeq,@object
	.size		mrg32k3aM2SubSeq,(mrg32k3aM1 - mrg32k3aM2SubSeq)
mrg32k3aM2SubSeq:
        /* <DEDUP_REMOVED lines=126> */
	.type		mrg32k3aM1,@object
	.size		mrg32k3aM1,(mrg32k3aM1Seq - mrg32k3aM1)
mrg32k3aM1:
        /* <DEDUP_REMOVED lines=144> */
	.type		mrg32k3aM1Seq,@object
	.size		mrg32k3aM1Seq,(mrg32k3aM2 - mrg32k3aM1Seq)
mrg32k3aM1Seq:
        /* <DEDUP_REMOVED lines=144> */
	.type		mrg32k3aM2,@object
	.size		mrg32k3aM2,(mrg32k3aM2Seq - mrg32k3aM2)
mrg32k3aM2:
        /* <DEDUP_REMOVED lines=144> */
	.type		mrg32k3aM2Seq,@object
	.size		mrg32k3aM2Seq,(precalc_xorwow_matrix - mrg32k3aM2Seq)
mrg32k3aM2Seq:
        /* <DEDUP_REMOVED lines=144> */
	.type		precalc_xorwow_matrix,@object
	.size		precalc_xorwow_matrix,(precalc_xorwow_offset_matrix - precalc_xorwow_matrix)
precalc_xorwow_matrix:
        /* <DEDUP_REMOVED lines=6400> */
	.type		precalc_xorwow_offset_matrix,@object
	.size		precalc_xorwow_offset_matrix,(.L_1 - precalc_xorwow_offset_matrix)
precalc_xorwow_offset_matrix:
        /* <DEDUP_REMOVED lines=6400> */
.L_1:


//--------------------- .nv.shared._ZN3cub18CUB_300001_SM_10006detail11EmptyKernelIvEEvv --------------------------
	.section	.nv.shared._ZN3cub18CUB_300001_SM_10006detail11EmptyKernelIvEEvv,"aw",@nobits
	.sectionflags	@""
	.align	16
	.zero		1024


//--------------------- .nv.shared.reserved.0     --------------------------
	.section	.nv.shared.reserved.0,"aw",@nobits
	.weak		__nv_reservedSMEM_offset_0_alias
	.size		__nv_reservedSMEM_offset_0_alias, 0, 64
	.other		__nv_reservedSMEM_offset_0_alias,@"STO_CUDA_RESERVED_SHARED STV_DEFAULT"
__nv_reservedSMEM_offset_0_alias:
	.zero		0
	.zero		64


//--------------------- .nv.global                --------------------------
	.section	.nv.global,"aw",@nobits
.nv.global:
	.type		_ZN34_INTERNAL_049d03dd_4_k_cu_2b0f8c6e6thrust24THRUST_300001_SM_1000_NS3seqE,@object
	.size		_ZN34_INTERNAL_049d03dd_4_k_cu_2b0f8c6e6thrust24THRUST_300001_SM_1000_NS3seqE,(_ZN34_INTERNAL_049d03dd_4_k_cu_2b0f8c6e4cuda3std3__48in_placeE - _ZN34_INTERNAL_049d03dd_4_k_cu_2b0f8c6e6thrust24THRUST_300001_SM_1000_NS3seqE)
_ZN34_INTERNAL_049d03dd_4_k_cu_2b0f8c6e6thrust24THRUST_300001_SM_1000_NS3seqE:
	.zero		1
	.type		_ZN34_INTERNAL_049d03dd_4_k_cu_2b0f8c6e4cuda3std3__48in_placeE,@object
	.size		_ZN34_INTERNAL_049d03dd_4_k_cu_2b0f8c6e4cuda3std3__48in_placeE,(_ZN34_INTERNAL_049d03dd_4_k_cu_2b0f8c6e4cuda3std6ranges3__45__cpo4sizeE - _ZN34_INTERNAL_049d03dd_4_k_cu_2b0f8c6e4cuda3std3__48in_placeE)
_ZN34_INTERNAL_049d03dd_4_k_cu_2b0f8c6e4cuda3std3__48in_placeE:
	.zero		1
	.type		_ZN34_INTERNAL_049d03dd_4_k_cu_2b0f8c6e4cuda3std6ranges3__45__cpo4sizeE,@object
	.size		_ZN34_INTERNAL_049d03dd_4_k_cu_2b0f8c6e4cuda3std6ranges3__45__cpo4sizeE,(_ZN34_INTERNAL_049d03dd_4_k_cu_2b0f8c6e6thrust24THRUST_300001_SM_1000_NS12placeholders2_3E - _ZN34_INTERNAL_049d03dd_4_k_cu_2b0f8c6e4cuda3std6ranges3__45__cpo4sizeE)
_ZN34_INTERNAL_049d03dd_4_k_cu_2b0f8c6e4cuda3std6ranges3__45__cpo4sizeE:
	.zero		1
	.type		_ZN34_INTERNAL_049d03dd_4_k_cu_2b0f8c6e6thrust24THRUST_300001_SM_1000_NS12placeholders2_3E,@object
	.size		_ZN34_INTERNAL_049d03dd_4_k_cu_2b0f8c6e6thrust24THRUST_300001_SM_1000_NS12placeholders2_3E,(_ZN34_INTERNAL_049d03dd_4_k_cu_2b0f8c6e4cuda3std3__45__cpo6cbeginE - _ZN34_INTERNAL_049d03dd_4_k_cu_2b0f8c6e6thrust24THRUST_300001_SM_1000_NS12placeholders2_3E)
_ZN34_INTERNAL_049d03dd_4_k_cu_2b0f8c6e6thrust24THRUST_300001_SM_1000_NS12placeholders2_3E:
	.zero		1
	.type		_ZN34_INTERNAL_049d03dd_4_k_cu_2b0f8c6e4cuda3std3__45__cpo6cbeginE,@object
	.size		_ZN34_INTERNAL_049d03dd_4_k_cu_2b0f8c6e4cuda3std3__45__cpo6cbeginE,(_ZN34_INTERNAL_049d03dd_4_k_cu_2b0f8c6e4cuda3std6ranges3__45__cpo6cbeginE - _ZN34_INTERNAL_049d03dd_4_k_cu_2b0f8c6e4cuda3std3__45__cpo6cbeginE)
_ZN34_INTERNAL_049d03dd_4_k_cu_2b0f8c6e4cuda3std3__45__cpo6cbeginE:
	.zero		1
	.type		_ZN34_INTERNAL_049d03dd_4_k_cu_2b0f8c6e4cuda3std6ranges3__45__cpo6cbeginE,@object
	.size		_ZN34_INTERNAL_049d03dd_4_k_cu_2b0f8c6e4cuda3std6ranges3__45__cpo6cbeginE,(_ZN34_INTERNAL_049d03dd_4_k_cu_2b0f8c6e6thrust24THRUST_300001_SM_1000_NS12placeholders2_7E - _ZN34_INTERNAL_049d03dd_4_k_cu_2b0f8c6e4cuda3std6ranges3__45__cpo6cbeginE)
_ZN34_INTERNAL_049d03dd_4_k_cu_2b0f8c6e4cuda3std6ranges3__45__cpo6cbeginE:
	.zero		1
	.type		_ZN34_INTERNAL_049d03dd_4_k_cu_2b0f8c6e6thrust24THRUST_300001_SM_1000_NS12placeholders2_7E,@object
	.size		_ZN34_INTERNAL_049d03dd_4_k_cu_2b0f8c6e6thrust24THRUST_300001_SM_1000_NS12placeholders2_7E,(_ZN34_INTERNAL_049d03dd_4_k_cu_2b0f8c6e4cuda3std3__45__cpo7crbeginE - _ZN34_INTERNAL_049d03dd_4_k_cu_2b0f8c6e6thrust24THRUST_300001_SM_1000_NS12placeholders2_7E)
_ZN34_INTERNAL_049d03dd_4_k_cu_2b0f8c6e6thrust24THRUST_300001_SM_1000_NS12placeholders2_7E:
	.zero		1
	.type		_ZN34_INTERNAL_049d03dd_4_k_cu_2b0f8c6e4cuda3std3__45__cpo7crbeginE,@object
	.size		_ZN34_INTERNAL_049d03dd_4_k_cu_2b0f8c6e4cuda3std3__45__cpo7crbeginE,(_ZN34_INTERNAL_049d03dd_4_k_cu_2b0f8c6e4cuda3std6ranges3__45__cpo4nextE - _ZN34_INTERNAL_049d03dd_4_k_cu_2b0f8c6e4cuda3std3__45__cpo7crbeginE)
_ZN34_INTERNAL_049d03dd_4_k_cu_2b0f8c6e4cuda3std3__45__cpo7crbeginE:
	.zero		1
	.type		_ZN34_INTERNAL_049d03dd_4_k_cu_2b0f8c6e4cuda3std6ranges3__45__cpo4nextE,@object
	.size		_ZN34_INTERNAL_049d03dd_4_k_cu_2b0f8c6e4cuda3std6ranges3__45__cpo4nextE,(_ZN34_INTERNAL_049d03dd_4_k_cu_2b0f8c6e4cuda3std6ranges3__45__cpo4swapE - _ZN34_INTERNAL_049d03dd_4_k_cu_2b0f8c6e4cuda3std6ranges3__45__cpo4nextE)
_ZN34_INTERNAL_049d03dd_4_k_cu_2b0f8c6e4cuda3std6ranges3__45__cpo4nextE:
	.zero		1
	.type		_ZN34_INTERNAL_049d03dd_4_k_cu_2b0f8c6e4cuda3std6ranges3__45__cpo4swapE,@object
	.size		_ZN34_INTERNAL_049d03dd_4_k_cu_2b0f8c6e4cuda3std6ranges3__45__cpo4swapE,(_ZN34_INTERNAL_049d03dd_4_k_cu_2b0f8c6e6thrust24THRUST_300001_SM_1000_NS8cuda_cub10par_nosyncE - _ZN34_INTERNAL_049d03dd_4_k_cu_2b0f8c6e4cuda3std6ranges3__45__cpo4swapE)
_ZN34_INTERNAL_049d03dd_4_k_cu_2b0f8c6e4cuda3std6ranges3__45__cpo4swapE:
	.zero		1
	.type		_ZN34_INTERNAL_049d03dd_4_k_cu_2b0f8c6e6thrust24THRUST_300001_SM_1000_NS8cuda_cub10par_nosyncE,@object
	.size		_ZN34_INTERNAL_049d03dd_4_k_cu_2b0f8c6e6thrust24THRUST_300001_SM_1000_NS8cuda_cub10par_nosyncE,(_ZN34_INTERNAL_049d03dd_4_k_cu_2b0f8c6e6thrust24THRUST_300001_SM_1000_NS12placeholders2_9E - _ZN34_INTERNAL_049d03dd_4_k_cu_2b0f8c6e6thrust24THRUST_300001_SM_1000_NS8cuda_cub10par_nosyncE)
_ZN34_INTERNAL_049d03dd_4_k_cu_2b0f8c6e6thrust24THRUST_300001_SM_1000_NS8cuda_cub10par_nosyncE:
	.zero		1
	.type		_ZN34_INTERNAL_049d03dd_4_k_cu_2b0f8c6e6thrust24THRUST_300001_SM_1000_NS12placeholders2_9E,@object
	.size		_ZN34_INTERNAL_049d03dd_4_k_cu_2b0f8c6e6thrust24THRUST_300001_SM_1000_NS12placeholders2_9E,(_ZN34_INTERNAL_049d03dd_4_k_cu_2b0f8c6e4cuda3std3__436_GLOBAL__N__049d03dd_4_k_cu_2b0f8c6e6ignoreE - _ZN34_INTERNAL_049d03dd_4_k_cu_2b0f8c6e6thrust24THRUST_300001_SM_1000_NS12placeholders2_9E)
_ZN34_INTERNAL_049d03dd_4_k_cu_2b0f8c6e6thrust24THRUST_300001_SM_1000_NS12placeholders2_9E:
	.zero		1
	.type		_ZN34_INTERNAL_049d03dd_4_k_cu_2b0f8c6e4cuda3std3__436_GLOBAL__N__049d03dd_4_k_cu_2b0f8c6e6ignoreE,@object
	.size		_ZN34_INTERNAL_049d03dd_4_k_cu_2b0f8c6e4cuda3std3__436_GLOBAL__N__049d03dd_4_k_cu_2b0f8c6e6ignoreE,(_ZN34_INTERNAL_049d03dd_4_k_cu_2b0f8c6e4cuda3std6ranges3__45__cpo4dataE - _ZN34_INTERNAL_049d03dd_4_k_cu_2b0f8c6e4cuda3std3__436_GLOBAL__N__049d03dd_4_k_cu_2b0f8c6e6ignoreE)
_ZN34_INTERNAL_049d03dd_4_k_cu_2b0f8c6e4cuda3std3__436_GLOBAL__N__049d03dd_4_k_cu_2b0f8c6e6ignoreE:
	.zero		1
	.type		_ZN34_INTERNAL_049d03dd_4_k_cu_2b0f8c6e4cuda3std6ranges3__45__cpo4dataE,@object
	.size		_ZN34_INTERNAL_049d03dd_4_k_cu_2b0f8c6e4cuda3std6ranges3__45__cpo4dataE,(_ZN34_INTERNAL_049d03dd_4_k_cu_2b0f8c6e6thrust24THRUST_300001_SM_1000_NS12placeholders2_1E - _ZN34_INTERNAL_049d03dd_4_k_cu_2b0f8c6e4cuda3std6ranges3__45__cpo4dataE)
_ZN34_INTERNAL_049d03dd_4_k_cu_2b0f8c6e4cuda3std6ranges3__45__cpo4dataE:
	.zero		1
	.type		_ZN34_INTERNAL_049d03dd_4_k_cu_2b0f8c6e6thrust24THRUST_300001_SM_1000_NS12placeholders2_1E,@object
	.size		_ZN34_INTERNAL_049d03dd_4_k_cu_2b0f8c6e6thrust24THRUST_300001_SM_1000_NS12placeholders2_1E,(_ZN34_INTERNAL_049d03dd_4_k_cu_2b0f8c6e4cuda3std3__45__cpo5beginE - _ZN34_INTERNAL_049d03dd_4_k_cu_2b0f8c6e6thrust24THRUST_300001_SM_1000_NS12placeholders2_1E)
_ZN34_INTERNAL_049d03dd_4_k_cu_2b0f8c6e6thrust24THRUST_300001_SM_1000_NS12placeholders2_1E:
	.zero		1
	.type		_ZN34_INTERNAL_049d03dd_4_k_cu_2b0f8c6e4cuda3std3__45__cpo5beginE,@object
	.size		_ZN34_INTERNAL_049d03dd_4_k_cu_2b0f8c6e4cuda3std3__45__cpo5beginE,(_ZN34_INTERNAL_049d03dd_4_k_cu_2b0f8c6e4cuda3std6ranges3__45__cpo5beginE - _ZN34_INTERNAL_049d03dd_4_k_cu_2b0f8c6e4cuda3std3__45__cpo5beginE)
_ZN34_INTERNAL_049d03dd_4_k_cu_2b0f8c6e4cuda3std3__45__cpo5beginE:
	.zero		1
	.type		_ZN34_INTERNAL_049d03dd_4_k_cu_2b0f8c6e4cuda3std6ranges3__45__cpo5beginE,@object
	.size		_ZN34_INTERNAL_049d03dd_4_k_cu_2b0f8c6e4cuda3std6ranges3__45__cpo5beginE,(_ZN34_INTERNAL_049d03dd_4_k_cu_2b0f8c6e6thrust24THRUST_300001_SM_1000_NS12placeholders2_5E - _ZN34_INTERNAL_049d03dd_4_k_cu_2b0f8c6e4cuda3std6ranges3__45__cpo5beginE)
_ZN34_INTERNAL_049d03dd_4_k_cu_2b0f8c6e4cuda3std6ranges3__45__cpo5beginE:
	.zero		1
	.type		_ZN34_INTERNAL_049d03dd_4_k_cu_2b0f8c6e6thrust24THRUST_300001_SM_1000_NS12placeholders2_5E,@object
	.size		_ZN34_INTERNAL_049d03dd_4_k_cu_2b0f8c6e6thrust24THRUST_300001_SM_1000_NS12placeholders2_5E,(_ZN34_INTERNAL_049d03dd_4_k_cu_2b0f8c6e4cuda3std3__45__cpo6rbeginE - _ZN34_INTERNAL_049d03dd_4_k_cu_2b0f8c6e6thrust24THRUST_300001_SM_1000_NS12placeholders2_5E)
_ZN34_INTERNAL_049d03dd_4_k_cu_2b0f8c6e6thrust24THRUST_300001_SM_1000_NS12placeholders2_5E:
	.zero		1
	.type		_ZN34_INTERNAL_049d03dd_4_k_cu_2b0f8c6e4cuda3std3__45__cpo6rbeginE,@object
	.size		_ZN34_INTERNAL_049d03dd_4_k_cu_2b0f8c6e4cuda3std3__45__cpo6rbeginE,(_ZN34_INTERNAL_049d03dd_4_k_cu_2b0f8c6e4cuda3std6ranges3__45__cpo7advanceE - _ZN34_INTERNAL_049d03dd_4_k_cu_2b0f8c6e4cuda3std3__45__cpo6rbeginE)
_ZN34_INTERNAL_049d03dd_4_k_cu_2b0f8c6e4cuda3std3__45__cpo6rbeginE:
	.zero		1
	.type		_ZN34_INTERNAL_049d03dd_4_k_cu_2b0f8c6e4cuda3std6ranges3__45__cpo7advanceE,@object
	.size		_ZN34_INTERNAL_049d03dd_4_k_cu_2b0f8c6e4cuda3std6ranges3__45__cpo7advanceE,(_ZN34_INTERNAL_049d03dd_4_k_cu_2b0f8c6e4cuda3std3__47nulloptE - _ZN34_INTERNAL_049d03dd_4_k_cu_2b0f8c6e4cuda3std6ranges3__45__cpo7advanceE)
_ZN34_INTERNAL_049d03dd_4_k_cu_2b0f8c6e4cuda3std6ranges3__45__cpo7advanceE:
	.zero		1
	.type		_ZN34_INTERNAL_049d03dd_4_k_cu_2b0f8c6e4cuda3std3__47nulloptE,@object
	.size		_ZN34_INTERNAL_049d03dd_4_k_cu_2b0f8c6e4cuda3std3__47nulloptE,(_ZN34_INTERNAL_049d03dd_4_k_cu_2b0f8c6e4cuda3std6ranges3__45__cpo8distanceE - _ZN34_INTERNAL_049d03dd_4_k_cu_2b0f8c6e4cuda3std3__47nulloptE)
_ZN34_INTERNAL_049d03dd_4_k_cu_2b0f8c6e4cuda3std3__47nulloptE:
	.zero		1
	.type		_ZN34_INTERNAL_049d03dd_4_k_cu_2b0f8c6e4cuda3std6ranges3__45__cpo8distanceE,@object
	.size		_ZN34_INTERNAL_049d03dd_4_k_cu_2b0f8c6e4cuda3std6ranges3__45__cpo8distanceE,(_ZN34_INTERNAL_049d03dd_4_k_cu_2b0f8c6e6thrust24THRUST_300001_SM_1000_NS12placeholders3_10E - _ZN34_INTERNAL_049d03dd_4_k_cu_2b0f8c6e4cuda3std6ranges3__45__cpo8distanceE)
_ZN34_INTERNAL_049d03dd_4_k_cu_2b0f8c6e4cuda3std6ranges3__45__cpo8distanceE:
	.zero		1
	.type		_ZN34_INTERNAL_049d03dd_4_k_cu_2b0f8c6e6thrust24THRUST_300001_SM_1000_NS12placeholders3_10E,@object
	.size		_ZN34_INTERNAL_049d03dd_4_k_cu_2b0f8c6e6thrust24THRUST_300001_SM_1000_NS12placeholders3_10E,(_ZN34_INTERNAL_049d03dd_4_k_cu_2b0f8c6e4cuda3std3__419piecewise_constructE - _ZN34_INTERNAL_049d03dd_4_k_cu_2b0f8c6e6thrust24THRUST_300001_SM_1000_NS12placeholders3_10E)
_ZN34_INTERNAL_049d03dd_4_k_cu_2b0f8c6e6thrust24THRUST_300001_SM_1000_NS12placeholders3_10E:
	.zero		1
	.type		_ZN34_INTERNAL_049d03dd_4_k_cu_2b0f8c6e4cuda3std3__419piecewise_constructE,@object
	.size		_ZN34_INTERNAL_049d03dd_4_k_cu_2b0f8c6e4cuda3std3__419piecewise_constructE,(_ZN34_INTERNAL_049d03dd_4_k_cu_2b0f8c6e4cuda3std6ranges3__45__cpo5cdataE - _ZN34_INTERNAL_049d03dd_4_k_cu_2b0f8c6e4cuda3std3__419piecewise_constructE)
_ZN34_INTERNAL_049d03dd_4_k_cu_2b0f8c6e4cuda3std3__419piecewise_constructE:
	.zero		1
	.type		_ZN34_INTERNAL_049d03dd_4_k_cu_2b0f8c6e4cuda3std6ranges3__45__cpo5cdataE,@object
	.size		_ZN34_INTERNAL_049d03dd_4_k_cu_2b0f8c6e4cuda3std6ranges3__45__cpo5cdataE,(_ZN34_INTERNAL_049d03dd_4_k_cu_2b0f8c6e6thrust24THRUST_300001_SM_1000_NS12placeholders2_2E - _ZN34_INTERNAL_049d03dd_4_k_cu_2b0f8c6e4cuda3std6ranges3__45__cpo5cdataE)
_ZN34_INTERNAL_049d03dd_4_k_cu_2b0f8c6e4cuda3std6ranges3__45__cpo5cdataE:
	.zero		1
	.type		_ZN34_INTERNAL_049d03dd_4_k_cu_2b0f8c6e6thrust24THRUST_300001_SM_1000_NS12placeholders2_2E,@object
	.size		_ZN34_INTERNAL_049d03dd_4_k_cu_2b0f8c6e6thrust24THRUST_300001_SM_1000_NS12placeholders2_2E,(_ZN34_INTERNAL_049d03dd_4_k_cu_2b0f8c6e4cuda3std3__45__cpo3endE - _ZN34_INTERNAL_049d03dd_4_k_cu_2b0f8c6e6thrust24THRUST_300001_SM_1000_NS12placeholders2_2E)
_ZN34_INTERNAL_049d03dd_4_k_cu_2b0f8c6e6thrust24THRUST_300001_SM_1000_NS12placeholders2_2E:
	.zero		1
	.type		_ZN34_INTERNAL_049d03dd_4_k_cu_2b0f8c6e4cuda3std3__45__cpo3endE,@object
	.size		_ZN34_INTERNAL_049d03dd_4_k_cu_2b0f8c6e4cuda3std3__45__cpo3endE,(_ZN34_INTERNAL_049d03dd_4_k_cu_2b0f8c6e4cuda3std6ranges3__45__cpo3endE - _ZN34_INTERNAL_049d03dd_4_k_cu_2b0f8c6e4cuda3std3__45__cpo3endE)
_ZN34_INTERNAL_049d03dd_4_k_cu_2b0f8c6e4cuda3std3__45__cpo3endE:
	.zero		1
	.type		_ZN34_INTERNAL_049d03dd_4_k_cu_2b0f8c6e4cuda3std6ranges3__45__cpo3endE,@object
	.size		_ZN34_INTERNAL_049d03dd_4_k_cu_2b0f8c6e4cuda3std6ranges3__45__cpo3endE,(_ZN34_INTERNAL_049d03dd_4_k_cu_2b0f8c6e6thrust24THRUST_300001_SM_1000_NS12placeholders2_6E - _ZN34_INTERNAL_049d03dd_4_k_cu_2b0f8c6e4cuda3std6ranges3__45__cpo3endE)
_ZN34_INTERNAL_049d03dd_4_k_cu_2b0f8c6e4cuda3std6ranges3__45__cpo3endE:
	.zero		1
	.type		_ZN34_INTERNAL_049d03dd_4_k_cu_2b0f8c6e6thrust24THRUST_300001_SM_1000_NS12placeholders2_6E,@object
	.size		_ZN34_INTERNAL_049d03dd_4_k_cu_2b0f8c6e6thrust24THRUST_300001_SM_1000_NS12placeholders2_6E,(_ZN34_INTERNAL_049d03dd_4_k_cu_2b0f8c6e4cuda3std3__45__cpo4rendE - _ZN34_INTERNAL_049d03dd_4_k_cu_2b0f8c6e6thrust24THRUST_300001_SM_1000_NS12placeholders2_6E)
_ZN34_INTERNAL_049d03dd_4_k_cu_2b0f8c6e6thrust24THRUST_300001_SM_1000_NS12placeholders2_6E:
	.zero		1
	.type		_ZN34_INTERNAL_049d03dd_4_k_cu_2b0f8c6e4cuda3std3__45__cpo4rendE,@object
	.size		_ZN34_INTERNAL_049d03dd_4_k_cu_2b0f8c6e4cuda3std3__45__cpo4rendE,(_ZN34_INTERNAL_049d03dd_4_k_cu_2b0f8c6e4cuda3std6ranges3__45__cpo9iter_swapE - _ZN34_INTERNAL_049d03dd_4_k_cu_2b0f8c6e4cuda3std3__45__cpo4rendE)
_ZN34_INTERNAL_049d03dd_4_k_cu_2b0f8c6e4cuda3std3__45__cpo4rendE:
	.zero		1
	.type		_ZN34_INTERNAL_049d03dd_4_k_cu_2b0f8c6e4cuda3std6ranges3__45__cpo9iter_swapE,@object
	.size		_ZN34_INTERNAL_049d03dd_4_k_cu_2b0f8c6e4cuda3std6ranges3__45__cpo9iter_swapE,(_ZN34_INTERNAL_049d03dd_4_k_cu_2b0f8c6e4cuda3std3__48unexpectE - _ZN34_INTERNAL_049d03dd_4_k_cu_2b0f8c6e4cuda3std6ranges3__45__cpo9iter_swapE)
_ZN34_INTERNAL_049d03dd_4_k_cu_2b0f8c6e4cuda3std6ranges3__45__cpo9iter_swapE:
	.zero		1
	.type		_ZN34_INTERNAL_049d03dd_4_k_cu_2b0f8c6e4cuda3std3__48unexpectE,@object
	.size		_ZN34_INTERNAL_049d03dd_4_k_cu_2b0f8c6e4cuda3std3__48unexpectE,(_ZN34_INTERNAL_049d03dd_4_k_cu_2b0f8c6e6thrust24THRUST_300001_SM_1000_NS8cuda_cub3parE - _ZN34_INTERNAL_049d03dd_4_k_cu_2b0f8c6e4cuda3std3__48unexpectE)
_ZN34_INTERNAL_049d03dd_4_k_cu_2b0f8c6e4cuda3std3__48unexpectE:
	.zero		1
	.type		_ZN34_INTERNAL_049d03dd_4_k_cu_2b0f8c6e6thrust24THRUST_300001_SM_1000_NS8cuda_cub3parE,@object
	.size		_ZN34_INTERNAL_049d03dd_4_k_cu_2b0f8c6e6thrust24THRUST_300001_SM_1000_NS8cuda_cub3parE,(_ZN34_INTERNAL_049d03dd_4_k_cu_2b0f8c6e6thrust24THRUST_300001_SM_1000_NS12placeholders2_4E - _ZN34_INTERNAL_049d03dd_4_k_cu_2b0f8c6e6thrust24THRUST_300001_SM_1000_NS8cuda_cub3parE)
_ZN34_INTERNAL_049d03dd_4_k_cu_2b0f8c6e6thrust24THRUST_300001_SM_1000_NS8cuda_cub3parE:
	.zero		1
	.type		_ZN34_INTERNAL_049d03dd_4_k_cu_2b0f8c6e6thrust24THRUST_300001_SM_1000_NS12placeholders2_4E,@object
	.size		_ZN34_INTERNAL_049d03dd_4_k_cu_2b0f8c6e6thrust24THRUST_300001_SM_1000_NS12placeholders2_4E,(_ZN34_INTERNAL_049d03dd_4_k_cu_2b0f8c6e4cuda3std3__45__cpo4cendE - _ZN34_INTERNAL_049d03dd_4_k_cu_2b0f8c6e6thrust24THRUST_300001_SM_1000_NS12placeholders2_4E)
_ZN34_INTERNAL_049d03dd_4_k_cu_2b0f8c6e6thrust24THRUST_300001_SM_1000_NS12placeholders2_4E:
	.zero		1
	.type		_ZN34_INTERNAL_049d03dd_4_k_cu_2b0f8c6e4cuda3std3__45__cpo4cendE,@object
	.size		_ZN34_INTERNAL_049d03dd_4_k_cu_2b0f8c6e4cuda3std3__45__cpo4cendE,(_ZN34_INTERNAL_049d03dd_4_k_cu_2b0f8c6e4cuda3std6ranges3__45__cpo4cendE - _ZN34_INTERNAL_049d03dd_4_k_cu_2b0f8c6e4cuda3std3__45__cpo4cendE)
_ZN34_INTERNAL_049d03dd_4_k_cu_2b0f8c6e4cuda3std3__45__cpo4cendE:
	.zero		1
	.type		_ZN34_INTERNAL_049d03dd_4_k_cu_2b0f8c6e4cuda3std6ranges3__45__cpo4cendE,@object
	.size		_ZN34_INTERNAL_049d03dd_4_k_cu_2b0f8c6e4cuda3std6ranges3__45__cpo4cendE,(_ZN34_INTERNAL_049d03dd_4_k_cu_2b0f8c6e4cuda3std3__420unreachable_sentinelE - _ZN34_INTERNAL_049d03dd_4_k_cu_2b0f8c6e4cuda3std6ranges3__45__cpo4cendE)
_ZN34_INTERNAL_049d03dd_4_k_cu_2b0f8c6e4cuda3std6ranges3__45__cpo4cendE:
	.zero		1
	.type		_ZN34_INTERNAL_049d03dd_4_k_cu_2b0f8c6e4cuda3std3__420unreachable_sentinelE,@object
	.size		_ZN34_INTERNAL_049d03dd_4_k_cu_2b0f8c6e4cuda3std3__420unreachable_sentinelE,(_ZN34_INTERNAL_049d03dd_4_k_cu_2b0f8c6e4cuda3std6ranges3__45__cpo5ssizeE - _ZN34_INTERNAL_049d03dd_4_k_cu_2b0f8c6e4cuda3std3__420unreachable_sentinelE)
_ZN34_INTERNAL_049d03dd_4_k_cu_2b0f8c6e4cuda3std3__420unreachable_sentinelE:
	.zero		1
	.type		_ZN34_INTERNAL_049d03dd_4_k_cu_2b0f8c6e4cuda3std6ranges3__45__cpo5ssizeE,@object
	.size		_ZN34_INTERNAL_049d03dd_4_k_cu_2b0f8c6e4cuda3std6ranges3__45__cpo5ssizeE,(_ZN34_INTERNAL_049d03dd_4_k_cu_2b0f8c6e6thrust24THRUST_300001_SM_1000_NS12placeholders2_8E - _ZN34_INTERNAL_049d03dd_4_k_cu_2b0f8c6e4cuda3std6ranges3__45__cpo5ssizeE)
_ZN34_INTERNAL_049d03dd_4_k_cu_2b0f8c6e4cuda3std6ranges3__45__cpo5ssizeE:
	.zero		1
	.type		_ZN34_INTERNAL_049d03dd_4_k_cu_2b0f8c6e6thrust24THRUST_300001_SM_1000_NS12placeholders2_8E,@object
	.size		_ZN34_INTERNAL_049d03dd_4_k_cu_2b0f8c6e6thrust24THRUST_300001_SM_1000_NS12placeholders2_8E,(_ZN34_INTERNAL_049d03dd_4_k_cu_2b0f8c6e4cuda3std3__45__cpo5crendE - _ZN34_INTERNAL_049d03dd_4_k_cu_2b0f8c6e6thrust24THRUST_300001_SM_1000_NS12placeholders2_8E)
_ZN34_INTERNAL_049d03dd_4_k_cu_2b0f8c6e6thrust24THRUST_300001_SM_1000_NS12placeholders2_8E:
	.zero		1
	.type		_ZN34_INTERNAL_049d03dd_4_k_cu_2b0f8c6e4cuda3std3__45__cpo5crendE,@object
	.size		_ZN34_INTERNAL_049d03dd_4_k_cu_2b0f8c6e4cuda3std3__45__cpo5crendE,(_ZN34_INTERNAL_049d03dd_4_k_cu_2b0f8c6e4cuda3std6ranges3__45__cpo4prevE - _ZN34_INTERNAL_049d03dd_4_k_cu_2b0f8c6e4cuda3std3__45__cpo5crendE)
_ZN34_INTERNAL_049d03dd_4_k_cu_2b0f8c6e4cuda3std3__45__cpo5crendE:
	.zero		1
	.type		_ZN34_INTERNAL_049d03dd_4_k_cu_2b0f8c6e4cuda3std6ranges3__45__cpo4prevE,@object
	.size		_ZN34_INTERNAL_049d03dd_4_k_cu_2b0f8c6e4cuda3std6ranges3__45__cpo4prevE,(_ZN34_INTERNAL_049d03dd_4_k_cu_2b0f8c6e4cuda3std6ranges3__45__cpo9iter_moveE - _ZN34_INTERNAL_049d03dd_4_k_cu_2b0f8c6e4cuda3std6ranges3__45__cpo4prevE)
_ZN34_INTERNAL_049d03dd_4_k_cu_2b0f8c6e4cuda3std6ranges3__45__cpo4prevE:
	.zero		1
	.type		_ZN34_INTERNAL_049d03dd_4_k_cu_2b0f8c6e4cuda3std6ranges3__45__cpo9iter_moveE,@object
	.size		_ZN34_INTERNAL_049d03dd_4_k_cu_2b0f8c6e4cuda3std6ranges3__45__cpo9iter_moveE,(_ZN34_INTERNAL_049d03dd_4_k_cu_2b0f8c6e6thrust24THRUST_300001_SM_1000_NS6system6detail10sequential3seqE - _ZN34_INTERNAL_049d03dd_4_k_cu_2b0f8c6e4cuda3std6ranges3__45__cpo9iter_moveE)
_ZN34_INTERNAL_049d03dd_4_k_cu_2b0f8c6e4cuda3std6ranges3__45__cpo9iter_moveE:
	.zero		1
	.type		_ZN34_INTERNAL_049d03dd_4_k_cu_2b0f8c6e6thrust24THRUST_300001_SM_1000_NS6system6detail10sequential3seqE,@object
	.size		_ZN34_INTERNAL_049d03dd_4_k_cu_2b0f8c6e6thrust24THRUST_300001_SM_1000_NS6system6detail10sequential3seqE,(.L_40 - _ZN34_INTERNAL_049d03dd_4_k_cu_2b0f8c6e6thrust24THRUST_300001_SM_1000_NS6system6detail10sequential3seqE)
_ZN34_INTERNAL_049d03dd_4_k_cu_2b0f8c6e6thrust24THRUST_300001_SM_1000_NS6system6detail10sequential3seqE:
	.zero		1
.L_40:


//--------------------- .nv.shared._Z11interpolatePKfS0_Pfi --------------------------
	.section	.nv.shared._Z11interpolatePKfS0_Pfi,"aw",@nobits
	.sectionflags	@""
	.align	16
	.zero		1024


//--------------------- .nv.shared._Z3cdfPKiiiiiPf --------------------------
	.section	.nv.shared._Z3cdfPKiiiiiPf,"aw",@nobits
	.sectionflags	@""
	.align	16
	.zero		1024


//--------------------- .nv.shared._Z11hist_by_x_yPKfiiiPi --------------------------
	.section	.nv.shared._Z11hist_by_x_yPKfiiiPi,"aw",@nobits
	.sectionflags	@""
	.align	16
	.zero		1024


//--------------------- .nv.constant0._ZN3cub18CUB_300001_SM_10006detail11EmptyKernelIvEEvv --------------------------
	.section	.nv.constant0._ZN3cub18CUB_300001_SM_10006detail11EmptyKernelIvEEvv,"a",@progbits
	.sectionflags	@""
	.align	4
.nv.constant0._ZN3cub18CUB_300001_SM_10006detail11EmptyKernelIvEEvv:
	.zero		896


//--------------------- .nv.constant0._Z11interpolatePKfS0_Pfi --------------------------
	.section	.nv.constant0._Z11interpolatePKfS0_Pfi,"a",@progbits
	.sectionflags	@""
	.align	4
.nv.constant0._Z11interpolatePKfS0_Pfi:
	.zero		924


//--------------------- .nv.constant0._Z3cdfPKiiiiiPf --------------------------
	.section	.nv.constant0._Z3cdfPKiiiiiPf,"a",@progbits
	.sectionflags	@""
	.align	4
.nv.constant0._Z3cdfPKiiiiiPf:
	.zero		928


//--------------------- .nv.constant0._Z11hist_by_x_yPKfiiiPi --------------------------
	.section	.nv.constant0._Z11hist_by_x_yPKfiiiPi,"a",@progbits
	.sectionflags	@""
	.align	4
.nv.constant0._Z11hist_by_x_yPKfiiiPi:
	.zero		928


//--------------------- SYMBOLS --------------------------

	.type		.nv.reservedSmem.offset0,@object
	.size		.nv.reservedSmem.offset0,0x4
	.type		.nv.reservedSmem.cap,@object
	.size		.nv.reservedSmem.cap,0x4
